	.headerflags	@"EF_CUDA_TEXMODE_UNIFIED EF_CUDA_64BIT_ADDRESS EF_CUDA_ACCELERATORS EF_CUDA_SM90 EF_CUDA_VIRTUAL_SM(EF_CUDA_SM90)"
	.elftype	@"ET_EXEC"


//--------------------- .nv.info                  --------------------------
	.section	.nv.info,"",@"SHT_CUDA_INFO"
	.align	4


	//----- nvinfo : EIATTR_REGCOUNT
	.align		4
        /*0000*/ 	.byte	0x04, 0x2f
        /*0002*/ 	.short	(.L_3 - .L_2)
	.align		4
.L_2:
        /*0004*/ 	.word	index@(triton_poi_fused_cat_7)
        /*0008*/ 	.word	0x00000068


	//----- nvinfo : EIATTR_MIN_STACK_SIZE
	.align		4
.L_3:
        /*000c*/ 	.byte	0x04, 0x12
        /*000e*/ 	.short	(.L_5 - .L_4)
	.align		4
.L_4:
        /*0010*/ 	.word	index@(triton_poi_fused_cat_7)
        /*0014*/ 	.word	0x00000000


	//----- nvinfo : EIATTR_FRAME_SIZE
	.align		4
.L_5:
        /*0018*/ 	.byte	0x04, 0x11
        /*001a*/ 	.short	(.L_7 - .L_6)
	.align		4
.L_6:
        /*001c*/ 	.word	index@(triton_poi_fused_cat_7)
        /*0020*/ 	.word	0x00000000


	//----- nvinfo : EIATTR_MIN_STACK_SIZE
	.align		4
.L_7:
        /*0024*/ 	.byte	0x04, 0x12
        /*0026*/ 	.short	(.L_9 - .L_8)
	.align		4
.L_8:
        /*0028*/ 	.word	index@(triton_poi_fused_cat_7)
        /*002c*/ 	.word	0x00000000
.L_9:


//--------------------- .nv.info.triton_poi_fused_cat_7 --------------------------
	.section	.nv.info.triton_poi_fused_cat_7,"",@"SHT_CUDA_INFO"
	.sectionflags	@""
	.align	4


	//----- nvinfo : EIATTR_CUDA_API_VERSION
	.align		4
        /*0000*/ 	.byte	0x04, 0x37
        /*0002*/ 	.short	(.L_11 - .L_10)
.L_10:
        /*0004*/ 	.word	0x0000007c


	//----- nvinfo : EIATTR_KPARAM_INFO
	.align		4
.L_11:
        /*0008*/ 	.byte	0x04, 0x17
        /*000a*/ 	.short	(.L_13 - .L_12)
.L_12:
        /*000c*/ 	.word	0x00000000
        /*0010*/ 	.short	0x000b
        /*0012*/ 	.short	0x0058
        /*0014*/ 	.byte	0x00, 0xf0, 0x11, 0x00


	//----- nvinfo : EIATTR_KPARAM_INFO
	.align		4
.L_13:
        /*0018*/ 	.byte	0x04, 0x17
        /*001a*/ 	.short	(.L_15 - .L_14)
.L_14:
        /*001c*/ 	.word	0x00000000
        /*0020*/ 	.short	0x000a
        /*0022*/ 	.short	0x0050
        /*0024*/ 	.byte	0x00, 0xf4, 0x21, 0x00


	//----- nvinfo : EIATTR_KPARAM_INFO
	.align		4
.L_15:
        /*0028*/ 	.byte	0x04, 0x17
        /*002a*/ 	.short	(.L_17 - .L_16)
.L_16:
        /*002c*/ 	.word	0x00000000
        /*0030*/ 	.short	0x0009
        /*0032*/ 	.short	0x0048
        /*0034*/ 	.byte	0x00, 0xf4, 0x21, 0x00


	//----- nvinfo : EIATTR_KPARAM_INFO
	.align		4
.L_17:
        /*0038*/ 	.byte	0x04, 0x17
        /*003a*/ 	.short	(.L_19 - .L_18)
.L_18:
        /*003c*/ 	.word	0x00000000
        /*0040*/ 	.short	0x0008
        /*0042*/ 	.short	0x0040
        /*0044*/ 	.byte	0x00, 0xf4, 0x21, 0x00


	//----- nvinfo : EIATTR_KPARAM_INFO
	.align		4
.L_19:
        /*0048*/ 	.byte	0x04, 0x17
        /*004a*/ 	.short	(.L_21 - .L_20)
.L_20:
        /*004c*/ 	.word	0x00000000
        /*0050*/ 	.short	0x0007
        /*0052*/ 	.short	0x0038
        /*0054*/ 	.byte	0x00, 0xf4, 0x21, 0x00


	//----- nvinfo : EIATTR_KPARAM_INFO
	.align		4
.L_21:
        /*0058*/ 	.byte	0x04, 0x17
        /*005a*/ 	.short	(.L_23 - .L_22)
.L_22:
        /*005c*/ 	.word	0x00000000
        /*0060*/ 	.short	0x0006
        /*0062*/ 	.short	0x0030
        /*0064*/ 	.byte	0x00, 0xf4, 0x21, 0x00


	//----- nvinfo : EIATTR_KPARAM_INFO
	.align		4
.L_23:
        /*0068*/ 	.byte	0x04, 0x17
        /*006a*/ 	.short	(.L_25 - .L_24)
.L_24:
        /*006c*/ 	.word	0x00000000
        /*0070*/ 	.short	0x0005
        /*0072*/ 	.short	0x0028
        /*0074*/ 	.byte	0x00, 0xf4, 0x21, 0x00


	//----- nvinfo : EIATTR_KPARAM_INFO
	.align		4
.L_25:
        /*0078*/ 	.byte	0x04, 0x17
        /*007a*/ 	.short	(.L_27 - .L_26)
.L_26:
        /*007c*/ 	.word	0x00000000
        /*0080*/ 	.short	0x0004
        /*0082*/ 	.short	0x0020
        /*0084*/ 	.byte	0x00, 0xf4, 0x21, 0x00


	//----- nvinfo : EIATTR_KPARAM_INFO
	.align		4
.L_27:
        /*0088*/ 	.byte	0x04, 0x17
        /*008a*/ 	.short	(.L_29 - .L_28)
.L_28:
        /*008c*/ 	.word	0x00000000
        /*0090*/ 	.short	0x0003
        /*0092*/ 	.short	0x0018
        /*0094*/ 	.byte	0x00, 0xf4, 0x21, 0x00


	//----- nvinfo : EIATTR_KPARAM_INFO
	.align		4
.L_29:
        /*0098*/ 	.byte	0x04, 0x17
        /*009a*/ 	.short	(.L_31 - .L_30)
.L_30:
        /*009c*/ 	.word	0x00000000
        /*00a0*/ 	.short	0x0002
        /*00a2*/ 	.short	0x0010
        /*00a4*/ 	.byte	0x00, 0xf4, 0x21, 0x00


	//----- nvinfo : EIATTR_KPARAM_INFO
	.align		4
.L_31:
        /*00a8*/ 	.byte	0x04, 0x17
        /*00aa*/ 	.short	(.L_33 - .L_32)
.L_32:
        /*00ac*/ 	.word	0x00000000
        /*00b0*/ 	.short	0x0001
        /*00b2*/ 	.short	0x0008
        /*00b4*/ 	.byte	0x00, 0xf4, 0x21, 0x00


	//----- nvinfo : EIATTR_KPARAM_INFO
	.align		4
.L_33:
        /*00b8*/ 	.byte	0x04, 0x17
        /*00ba*/ 	.short	(.L_35 - .L_34)
.L_34:
        /*00bc*/ 	.word	0x00000000
        /*00c0*/ 	.short	0x0000
        /*00c2*/ 	.short	0x0000
        /*00c4*/ 	.byte	0x00, 0xf4, 0x21, 0x00


	//----- nvinfo : EIATTR_SPARSE_MMA_MASK
	.align		4
.L_35:
        /*00c8*/ 	.byte	0x03, 0x50
        /*00ca*/ 	.short	0x0000


	//----- nvinfo : EIATTR_MAXREG_COUNT
	.align		4
        /*00cc*/ 	.byte	0x03, 0x1b
        /*00ce*/ 	.short	0x00ff


	//----- nvinfo : EIATTR_EXIT_INSTR_OFFSETS
	.align		4
        /*00d0*/ 	.byte	0x04, 0x1c
        /*00d2*/ 	.short	(.L_37 - .L_36)


	//   ....[0]....
.L_36:
        /*00d4*/ 	.word	0x00002920


	//   ....[1]....
        /*00d8*/ 	.word	0x00002940


	//----- nvinfo : EIATTR_REQNTID
	.align		4
.L_37:
        /*00dc*/ 	.byte	0x04, 0x10
        /*00de*/ 	.short	(.L_39 - .L_38)
.L_38:
        /*00e0*/ 	.word	0x00000080
        /*00e4*/ 	.word	0x00000001
        /*00e8*/ 	.word	0x00000001


	//----- nvinfo : EIATTR_CBANK_PARAM_SIZE
	.align		4
.L_39:
        /*00ec*/ 	.byte	0x03, 0x19
        /*00ee*/ 	.short	0x005c


	//----- nvinfo : EIATTR_PARAM_CBANK
	.align		4
        /*00f0*/ 	.byte	0x04, 0x0a
        /*00f2*/ 	.short	(.L_41 - .L_40)
	.align		4
.L_40:
        /*00f4*/ 	.word	index@(.nv.constant0.triton_poi_fused_cat_7)
        /*00f8*/ 	.short	0x0210
        /*00fa*/ 	.short	0x005c


	//----- nvinfo : EIATTR_SW_WAR
	.align		4
.L_41:
        /*00fc*/ 	.byte	0x04, 0x36
        /*00fe*/ 	.short	(.L_43 - .L_42)
.L_42:
        /*0100*/ 	.word	0x00000008
.L_43:


//--------------------- .nv.callgraph             --------------------------
	.section	.nv.callgraph,"",@"SHT_CUDA_CALLGRAPH"
	.align	4
	.sectionentsize	8
	.align		4
        /*0000*/ 	.word	0x00000000
	.align		4
        /*0004*/ 	.word	0xffffffff
	.align		4
        /*0008*/ 	.word	0x00000000
	.align		4
        /*000c*/ 	.word	0xfffffffe
	.align		4
        /*0010*/ 	.word	0x00000000
	.align		4
        /*0014*/ 	.word	0xfffffffd
	.align		4
        /*0018*/ 	.word	0x00000000
	.align		4
        /*001c*/ 	.word	0xfffffffc


//--------------------- .nv.constant4             --------------------------
	.section	.nv.constant4,"a",@progbits
	.align	8
	.align		8
.nv.constant4:
        /*0000*/ 	.dword	_$_str
	.align		8
        /*0008*/ 	.dword	_$_str_$_2


//--------------------- .text.triton_poi_fused_cat_7 --------------------------
	.section	.text.triton_poi_fused_cat_7,"ax",@progbits
	.align	128
        .global         triton_poi_fused_cat_7
        .type           triton_poi_fused_cat_7,@function
        .size           triton_poi_fused_cat_7,(.L_x_1 - triton_poi_fused_cat_7)
        .other          triton_poi_fused_cat_7,@"STO_CUDA_ENTRY STV_DEFAULT"
triton_poi_fused_cat_7:
.text.triton_poi_fused_cat_7:
[----:B------:R-:W0:Y:S01]  /*0000*/  LDC R1, c[0x0][0x28] ;  /* 0x00000a00ff017b82 */ /* 0x000e220000000800 */
[----:B------:R-:W1:Y:S01]  /*0010*/  S2R R0, SR_TID.X ;  /* 0x0000000000007919 */ /* 0x000e620000002100 */
[----:B------:R-:W-:-:S06]  /*0020*/  IMAD.MOV.U32 R44, RZ, RZ, RZ ;  /* 0x000000ffff2c7224 */ /* 0x000fcc00078e00ff */
[----:B------:R-:W2:Y:S01]  /*0030*/  LDC.64 R30, c[0x0][0x228] ;  /* 0x00008a00ff1e7b82 */ /* 0x000ea20000000a00 */
[----:B------:R-:W-:Y:S01]  /*0040*/  IMAD.MOV.U32 R62, RZ, RZ, RZ ;  /* 0x000000ffff3e7224 */ /* 0x000fe200078e00ff */
[----:B------:R-:W3:Y:S01]  /*0050*/  S2R R45, SR_CTAID.X ;  /* 0x00000000002d7919 */ /* 0x000ee20000002500 */
[----:B------:R-:W-:Y:S01]  /*0060*/  IMAD.MOV.U32 R2, RZ, RZ, RZ ;  /* 0x000000ffff027224 */ /* 0x000fe200078e00ff */
[----:B------:R-:W-:Y:S01]  /*0070*/  CS2R R22, SRZ ;  /* 0x0000000000167805 */ /* 0x000fe2000001ff00 */
[----:B------:R-:W-:Y:S01]  /*0080*/  IMAD.MOV.U32 R4, RZ, RZ, RZ ;  /* 0x000000ffff047224 */ /* 0x000fe200078e00ff */
[----:B------:R-:W-:Y:S01]  /*0090*/  ULDC.64 UR4, c[0x0][0x208] ;  /* 0x0000820000047ab9 */ /* 0x000fe20000000a00 */
[----:B------:R-:W-:Y:S01]  /*00a0*/  IMAD.MOV.U32 R72, RZ, RZ, RZ ;  /* 0x000000ffff487224 */ /* 0x000fe200078e00ff */
[----:B------:R-:W4:Y:S01]  /*00b0*/  LDC.64 R28, c[0x0][0x218] ;  /* 0x00008600ff1c7b82 */ /* 0x000f220000000a00 */
[----:B------:R-:W-:Y:S02]  /*00c0*/  IMAD.MOV.U32 R6, RZ, RZ, RZ ;  /* 0x000000ffff067224 */ /* 0x000fe400078e00ff */
[----:B------:R-:W-:-:S02]  /*00d0*/  IMAD.MOV.U32 R8, RZ, RZ, RZ ;  /* 0x000000ffff087224 */ /* 0x000fc400078e00ff */
[----:B------:R-:W-:Y:S01]  /*00e0*/  IMAD.MOV.U32 R10, RZ, RZ, RZ ;  /* 0x000000ffff0a7224 */ /* 0x000fe200078e00ff */
[----:B------:R-:W-:Y:S02]  /*00f0*/  CS2R R70, SRZ ;  /* 0x0000000000467805 */ /* 0x000fe4000001ff00 */
[----:B------:R-:W-:Y:S02]  /*0100*/  CS2R R68, SRZ ;  /* 0x0000000000447805 */ /* 0x000fe4000001ff00 */
[----:B------:R-:W-:Y:S01]  /*0110*/  CS2R R66, SRZ ;  /* 0x0000000000427805 */ /* 0x000fe2000001ff00 */
[----:B------:R-:W-:Y:S01]  /*0120*/  IMAD.MOV.U32 R50, RZ, RZ, RZ ;  /* 0x000000ffff327224 */ /* 0x000fe200078e00ff */
[----:B------:R-:W-:Y:S02]  /*0130*/  CS2R R64, SRZ ;  /* 0x0000000000407805 */ /* 0x000fe4000001ff00 */
[----:B------:R-:W-:Y:S01]  /*0140*/  CS2R R58, SRZ ;  /* 0x00000000003a7805 */ /* 0x000fe2000001ff00 */
[----:B------:R-:W-:Y:S01]  /*0150*/  IMAD.MOV.U32 R83, RZ, RZ, RZ ;  /* 0x000000ffff537224 */ /* 0x000fe200078e00ff */
[----:B------:R-:W-:Y:S01]  /*0160*/  ULDC.64 UR6, c[0x0][0x238] ;  /* 0x00008e0000067ab9 */ /* 0x000fe20000000a00 */
[----:B------:R-:W-:Y:S01]  /*0170*/  IMAD.MOV.U32 R84, RZ, RZ, RZ ;  /* 0x000000ffff547224 */ /* 0x000fe200078e00ff */
[----:B------:R-:W5:Y:S01]  /*0180*/  LDC.64 R40, c[0x0][0x248] ;  /* 0x00009200ff287b82 */ /* 0x000f620000000a00 */
[----:B-1----:R-:W-:Y:S01]  /*0190*/  IMAD.SHL.U32 R0, R0, 0x4, RZ ;  /* 0x0000000400007824 */ /* 0x002fe200078e00ff */
[----:B------:R-:W-:Y:S01]  /*01a0*/  CS2R R54, SRZ ;  /* 0x0000000000367805 */ /* 0x000fe2000001ff00 */
[----:B------:R-:W-:Y:S01]  /*01b0*/  IMAD.MOV.U32 R79, RZ, RZ, RZ ;  /* 0x000000ffff4f7224 */ /* 0x000fe200078e00ff */
[----:B------:R-:W-:Y:S01]  /*01c0*/  CS2R R36, SRZ ;  /* 0x0000000000247805 */ /* 0x000fe2000001ff00 */
[----:B------:R-:W-:Y:S01]  /*01d0*/  IMAD.MOV.U32 R57, RZ, RZ, RZ ;  /* 0x000000ffff397224 */ /* 0x000fe200078e00ff */
[----:B------:R-:W-:Y:S01]  /*01e0*/  LOP3.LUT R0, R0, 0x1fc, RZ, 0xc0, !PT ;  /* 0x000001fc00007812 */ /* 0x000fe200078ec0ff */
[----:B------:R-:W-:Y:S01]  /*01f0*/  IMAD.MOV.U32 R75, RZ, RZ, RZ ;  /* 0x000000ffff4b7224 */ /* 0x000fe200078e00ff */
[----:B------:R-:W1:Y:S03]  /*0200*/  LDC.64 R88, c[0x0][0x240] ;  /* 0x00009000ff587b82 */ /* 0x000e660000000a00 */
[----:B---3--:R-:W-:-:S04]  /*0210*/  IMAD R45, R45, 0x400, R0 ;  /* 0x000004002d2d7824 */ /* 0x008fc800078e0200 */
[----:B------:R-:W-:-:S04]  /*0220*/  IMAD.HI R74, R45, 0x7482296b, RZ ;  /* 0x7482296b2d4a7827 */ /* 0x000fc800078e02ff */
[----:B------:R-:W-:Y:S01]  /*0230*/  IMAD.HI R0, R45, -0x6e5d4c3b, R44 ;  /* 0x91a2b3c52d007827 */ /* 0x000fe200078e022c */
[----:B------:R-:W-:-:S03]  /*0240*/  SHF.R.U32.HI R3, RZ, 0x1f, R74 ;  /* 0x0000001fff037819 */ /* 0x000fc6000001164a */
[C---:B------:R-:W-:Y:S01]  /*0250*/  VIADD R63, R45.reuse, 0x2 ;  /* 0x000000022d3f7836 */ /* 0x040fe20000000000 */
[----:B------:R-:W-:Y:S01]  /*0260*/  LEA.HI.SX32 R74, R74, R3, 0xf ;  /* 0x000000034a4a7211 */ /* 0x000fe200078f7aff */
[----:B------:R-:W-:Y:S01]  /*0270*/  VIADD R3, R45, 0x3 ;  /* 0x000000032d037836 */ /* 0x000fe20000000000 */
[----:B------:R-:W-:Y:S01]  /*0280*/  SHF.R.U32.HI R13, RZ, 0x1f, R0 ;  /* 0x0000001fff0d7819 */ /* 0x000fe20000011600 */
[----:B------:R-:W-:-:S03]  /*0290*/  IMAD.HI R14, R63, -0x6e5d4c3b, R62 ;  /* 0x91a2b3c53f0e7827 */ /* 0x000fc600078e023e */
[----:B------:R-:W-:Y:S01]  /*02a0*/  LEA.HI.SX32 R13, R0, R13, 0x17 ;  /* 0x0000000d000d7211 */ /* 0x000fe200078fbaff */
[C---:B------:R-:W-:Y:S01]  /*02b0*/  VIADD R5, R45.reuse, 0x201 ;  /* 0x000002012d057836 */ /* 0x040fe20000000000 */
[----:B------:R-:W-:Y:S01]  /*02c0*/  SHF.R.U32.HI R17, RZ, 0x1f, R14 ;  /* 0x0000001fff117819 */ /* 0x000fe2000001160e */
[----:B------:R-:W-:Y:S02]  /*02d0*/  VIADD R73, R45, 0x1 ;  /* 0x000000012d497836 */ /* 0x000fe40000000000 */
[----:B------:R-:W-:Y:S01]  /*02e0*/  IMAD.HI R16, R3, -0x6e5d4c3b, R2 ;  /* 0x91a2b3c503107827 */ /* 0x000fe200078e0202 */
[----:B------:R-:W-:-:S03]  /*02f0*/  LEA.HI.SX32 R62, R14, R17, 0x17 ;  /* 0x000000110e3e7211 */ /* 0x000fc600078fbaff */
[----:B------:R-:W-:Y:S01]  /*0300*/  IMAD.HI R4, R5, -0x6e5d4c3b, R4 ;  /* 0x91a2b3c505047827 */ /* 0x000fe200078e0204 */
[----:B------:R-:W-:-:S03]  /*0310*/  SHF.R.U32.HI R19, RZ, 0x1f, R16 ;  /* 0x0000001fff137819 */ /* 0x000fc60000011610 */
[----:B------:R-:W-:Y:S01]  /*0320*/  IMAD.HI R12, R73, -0x6e5d4c3b, R72 ;  /* 0x91a2b3c5490c7827 */ /* 0x000fe200078e0248 */
[----:B------:R-:W-:Y:S02]  /*0330*/  SHF.R.U32.HI R17, RZ, 0x1f, R4 ;  /* 0x0000001fff117819 */ /* 0x000fe40000011604 */
[----:B------:R-:W-:Y:S01]  /*0340*/  LEA.HI.SX32 R51, R16, R19, 0x17 ;  /* 0x0000001310337211 */ /* 0x000fe200078fbaff */
[C---:B------:R-:W-:Y:S01]  /*0350*/  VIADD R7, R45.reuse, 0x202 ;  /* 0x000002022d077836 */ /* 0x040fe20000000000 */
[----:B------:R-:W-:Y:S01]  /*0360*/  SHF.R.U32.HI R15, RZ, 0x1f, R12 ;  /* 0x0000001fff0f7819 */ /* 0x000fe2000001160c */
[----:B------:R-:W-:Y:S01]  /*0370*/  VIADD R9, R45, 0x200 ;  /* 0x000002002d097836 */ /* 0x000fe20000000000 */
[----:B------:R-:W-:Y:S01]  /*0380*/  LEA.HI.SX32 R47, R4, R17, 0x17 ;  /* 0x00000011042f7211 */ /* 0x000fe200078fbaff */
[----:B------:R-:W-:Y:S01]  /*0390*/  IMAD.HI R6, R7, -0x6e5d4c3b, R6 ;  /* 0x91a2b3c507067827 */ /* 0x000fe200078e0206 */
[----:B------:R-:W-:-:S03]  /*03a0*/  LEA.HI.SX32 R72, R12, R15, 0x17 ;  /* 0x0000000f0c487211 */ /* 0x000fc600078fbaff */
[----:B------:R-:W-:Y:S01]  /*03b0*/  IMAD.HI R56, R9, 0x7482296b, RZ ;  /* 0x7482296b09387827 */ /* 0x000fe200078e02ff */
[----:B------:R-:W-:-:S03]  /*03c0*/  SHF.R.U32.HI R19, RZ, 0x1f, R6 ;  /* 0x0000001fff137819 */ /* 0x000fc60000011606 */
[----:B------:R-:W-:Y:S01]  /*03d0*/  IMAD.HI R0, R13, 0x66666667, RZ ;  /* 0x666666670d007827 */ /* 0x000fe200078e02ff */
[----:B------:R-:W-:Y:S02]  /*03e0*/  SHF.R.U32.HI R21, RZ, 0x1f, R56 ;  /* 0x0000001fff157819 */ /* 0x000fe40000011638 */
[----:B------:R-:W-:Y:S01]  /*03f0*/  LEA.HI.SX32 R6, R6, R19, 0x17 ;  /* 0x0000001306067211 */ /* 0x000fe200078fbaff */
[----:B------:R-:W-:Y:S01]  /*0400*/  VIADD R11, R45, 0x203 ;  /* 0x000002032d0b7836 */ /* 0x000fe20000000000 */
[----:B------:R-:W-:Y:S01]  /*0410*/  SHF.R.U32.HI R17, RZ, 0x1f, R0 ;  /* 0x0000001fff117819 */ /* 0x000fe20000011600 */
[----:B------:R-:W-:Y:S01]  /*0420*/  IMAD.HI R2, R9, -0x6e5d4c3b, R8 ;  /* 0x91a2b3c509027827 */ /* 0x000fe200078e0208 */
[----:B------:R-:W-:Y:S02]  /*0430*/  LEA.HI.SX32 R56, R56, R21, 0xf ;  /* 0x0000001538387211 */ /* 0x000fe400078f7aff */
[----:B------:R-:W-:Y:S01]  /*0440*/  LEA.HI.SX32 R0, R0, R17, 0x19 ;  /* 0x0000001100007211 */ /* 0x000fe200078fcaff */
[----:B------:R-:W-:Y:S01]  /*0450*/  IMAD.HI R8, R11, -0x6e5d4c3b, R10 ;  /* 0x91a2b3c50b087827 */ /* 0x000fe200078e020a */
[----:B------:R-:W-:-:S03]  /*0460*/  SHF.R.U32.HI R15, RZ, 0x1f, R2 ;  /* 0x0000001fff0f7819 */ /* 0x000fc60000011602 */
[----:B------:R-:W-:Y:S01]  /*0470*/  IMAD R33, R0, -0x140, R13 ;  /* 0xfffffec000217824 */ /* 0x000fe200078e020d */
[----:B------:R-:W-:Y:S01]  /*0480*/  SHF.R.U32.HI R21, RZ, 0x1f, R8 ;  /* 0x0000001fff157819 */ /* 0x000fe20000011608 */
[----:B------:R-:W-:Y:S01]  /*0490*/  IMAD R51, R51, -0x384, R3 ;  /* 0xfffffc7c33337824 */ /* 0x000fe200078e0203 */
[----:B------:R-:W-:Y:S01]  /*04a0*/  LEA.HI.SX32 R19, R2, R15, 0x17 ;  /* 0x0000000f02137211 */ /* 0x000fe200078fbaff */
[----:B------:R-:W-:Y:S01]  /*04b0*/  IMAD R47, R47, -0x384, R5 ;  /* 0xfffffc7c2f2f7824 */ /* 0x000fe200078e0205 */
[----:B------:R-:W-:Y:S01]  /*04c0*/  LEA.HI.SX32 R21, R8, R21, 0x17 ;  /* 0x0000001508157211 */ /* 0x000fe200078fbaff */
[----:B------:R-:W3:Y:S01]  /*04d0*/  LDC.64 R2, c[0x0][0x220] ;  /* 0x00008800ff027b82 */ /* 0x000ee20000000a00 */
[----:B------:R-:W-:Y:S01]  /*04e0*/  ISETP.GE.AND P2, PT, R33, 0x100, PT ;  /* 0x000001002100780c */ /* 0x000fe20003f46270 */
[----:B------:R-:W-:-:S03]  /*04f0*/  IMAD.HI R0, R19, 0x66666667, RZ ;  /* 0x6666666713007827 */ /* 0x000fc600078e02ff */
[----:B------:R-:W-:Y:S01]  /*0500*/  ISETP.LT.AND P4, PT, R45, 0x119400, !P2 ;  /* 0x001194002d00780c */ /* 0x000fe20005781270 */
[----:B------:R-:W-:Y:S01]  /*0510*/  IMAD R11, R21, -0x384, R11 ;  /* 0xfffffc7c150b7824 */ /* 0x000fe200078e020b */
[----:B------:R-:W-:Y:S01]  /*0520*/  SHF.R.U32.HI R21, RZ, 0x1f, R0 ;  /* 0x0000001fff157819 */ /* 0x000fe20000011600 */
[----:B------:R-:W1:Y:S01]  /*0530*/  LDC.64 R14, c[0x0][0x210] ;  /* 0x00008400ff0e7b82 */ /* 0x000e620000000a00 */
[----:B------:R-:W-:Y:S01]  /*0540*/  IMAD R76, R13, -0x384, R45 ;  /* 0xfffffc7c0d4c7824 */ /* 0x000fe200078e022d */
[----:B------:R-:W-:Y:S01]  /*0550*/  P2R R34, PR, RZ, 0x4 ;  /* 0x00000004ff227803 */ /* 0x000fe20000000000 */
[----:B------:R-:W-:Y:S01]  /*0560*/  IMAD R5, R74, 0x38400, R33 ;  /* 0x000384004a057824 */ /* 0x000fe200078e0221 */
[----:B------:R-:W-:Y:S01]  /*0570*/  LEA.HI.SX32 R0, R0, R21, 0x19 ;  /* 0x0000001500007211 */ /* 0x000fe200078fcaff */
[----:B------:R-:W-:Y:S02]  /*0580*/  IMAD R72, R72, -0x384, R73 ;  /* 0xfffffc7c48487824 */ /* 0x000fe400078e0249 */
[----:B------:R-:W-:-:S02]  /*0590*/  IMAD R62, R62, -0x384, R63 ;  /* 0xfffffc7c3e3e7824 */ /* 0x000fc400078e023f */
[----:B------:R-:W-:Y:S02]  /*05a0*/  IMAD R49, R0, -0x140, R19 ;  /* 0xfffffec000317824 */ /* 0x000fe400078e0213 */
[----:B------:R-:W-:Y:S02]  /*05b0*/  IMAD R46, R6, -0x384, R7 ;  /* 0xfffffc7c062e7824 */ /* 0x000fe400078e0207 */
[----:B------:R-:W-:Y:S01]  /*05c0*/  IMAD R7, R76, 0x100, R5 ;  /* 0x000001004c077824 */ /* 0x000fe200078e0205 */
[----:B------:R-:W-:Y:S01]  /*05d0*/  ISETP.GE.AND P0, PT, R49, 0x100, PT ;  /* 0x000001003100780c */ /* 0x000fe20003f06270 */
[----:B------:R-:W-:Y:S02]  /*05e0*/  IMAD.MOV.U32 R73, RZ, RZ, RZ ;  /* 0x000000ffff497224 */ /* 0x000fe400078e00ff */
[----:B--2---:R-:W-:Y:S01]  /*05f0*/  IMAD.WIDE R60, R33, 0x4, R30 ;  /* 0x00000004213c7825 */ /* 0x004fe200078e021e */
[----:B------:R-:W-:-:S03]  /*0600*/  ISETP.LT.AND P1, PT, R9, 0x119400, !P0 ;  /* 0x001194000900780c */ /* 0x000fc60004721270 */
[--C-:B------:R-:W-:Y:S01]  /*0610*/  IMAD R13, R72, 0x100, R5.reuse ;  /* 0x00000100480d7824 */ /* 0x100fe200078e0205 */
[----:B------:R-:W2:Y:S01]  /*0620*/  @P4 LDG.E.EL R73, desc[UR4][R60.64] ;  /* 0x000000043c494981 */ /* 0x000ea2000c2e1900 */
[--C-:B------:R-:W-:Y:S02]  /*0630*/  IMAD R17, R62, 0x100, R5.reuse ;  /* 0x000001003e117824 */ /* 0x100fe400078e0205 */
[----:B------:R-:W-:Y:S01]  /*0640*/  IMAD R25, R51, 0x100, R5 ;  /* 0x0000010033197824 */ /* 0x000fe200078e0205 */
[----:B------:R-:W2:Y:S01]  /*0650*/  @P4 LDG.E.EL R70, desc[UR4][R60.64] ;  /* 0x000000043c464981 */ /* 0x000ea2000c2e1900 */
[----:B---3--:R-:W-:-:S03]  /*0660*/  IMAD.WIDE R26, R33, 0x4, R2 ;  /* 0x00000004211a7825 */ /* 0x008fc600078e0202 */
[----:B------:R-:W3:Y:S01]  /*0670*/  @P4 LDG.E.EL R69, desc[UR4][R60.64] ;  /* 0x000000043c454981 */ /* 0x000ee2000c2e1900 */
[----:B------:R-:W-:-:S03]  /*0680*/  IMAD.WIDE R38, R49, 0x4, R2 ;  /* 0x0000000431267825 */ /* 0x000fc600078e0202 */
[----:B------:R5:W3:Y:S01]  /*0690*/  @P4 LDG.E.EL R66, desc[UR4][R60.64] ;  /* 0x000000043c424981 */ /* 0x000ae2000c2e1900 */
[----:B01----:R-:W-:-:S04]  /*06a0*/  IMAD.WIDE R4, R7, 0x4, R14 ;  /* 0x0000000407047825 */ /* 0x003fc800078e020e */
[----:B------:R-:W-:Y:S01]  /*06b0*/  IMAD R74, R74, 0xe100, RZ ;  /* 0x0000e1004a4a7824 */ /* 0x000fe200078e02ff */
[----:B------:R0:W3:Y:S01]  /*06c0*/  @P4 LDG.E.EL R23, desc[UR4][R4.64] ;  /* 0x0000000404174981 */ /* 0x0000e2000c2e1900 */
[----:B----4-:R-:W-:-:S04]  /*06d0*/  IMAD.WIDE R2, R33, 0x4, R28 ;  /* 0x0000000421027825 */ /* 0x010fc800078e021c */
[----:B------:R-:W-:Y:S01]  /*06e0*/  IMAD.MOV.U32 R8, RZ, RZ, RZ ;  /* 0x000000ffff087224 */ /* 0x000fe200078e00ff */
[----:B------:R-:W4:Y:S01]  /*06f0*/  @P4 LDG.E.EL R57, desc[UR4][R2.64] ;  /* 0x0000000402394981 */ /* 0x000f22000c2e1900 */
[----:B------:R-:W-:Y:S01]  /*0700*/  IMAD.WIDE R28, R49, 0x4, R28 ;  /* 0x00000004311c7825 */ /* 0x000fe200078e021c */
[----:B------:R-:W-:Y:S02]  /*0710*/  CS2R R20, SRZ ;  /* 0x0000000000147805 */ /* 0x000fe4000001ff00 */
[----:B------:R-:W4:Y:S01]  /*0720*/  @P4 LDG.E.EL R55, desc[UR4][R2.64] ;  /* 0x0000000402374981 */ /* 0x000f22000c2e1900 */
[----:B------:R-:W-:Y:S02]  /*0730*/  IMAD R0, R19, -0x384, R9 ;  /* 0xfffffc7c13007824 */ /* 0x000fe400078e0209 */
[----:B------:R-:W-:Y:S01]  /*0740*/  IMAD R10, R56, 0x38400, R49 ;  /* 0x00038400380a7824 */ /* 0x000fe200078e0231 */
[----:B------:R-:W4:Y:S01]  /*0750*/  @P1 LDG.E.EL R68, desc[UR4][R28.64] ;  /* 0x000000041c441981 */ /* 0x000f22000c2e1900 */
[----:B------:R-:W-:-:S02]  /*0760*/  IMAD.MOV.U32 R63, RZ, RZ, RZ ;  /* 0x000000ffff3f7224 */ /* 0x000fc400078e00ff */
[----:B-----5:R-:W-:Y:S01]  /*0770*/  IMAD.MOV.U32 R61, RZ, RZ, RZ ;  /* 0x000000ffff3d7224 */ /* 0x020fe200078e00ff */
[----:B------:R-:W5:Y:S01]  /*0780*/  @P1 LDG.E.EL R67, desc[UR4][R28.64] ;  /* 0x000000041c431981 */ /* 0x000f62000c2e1900 */
[----:B------:R-:W-:-:S03]  /*0790*/  IMAD.WIDE R30, R49, 0x4, R30 ;  /* 0x00000004311e7825 */ /* 0x000fc600078e021e */
[----:B------:R-:W5:Y:S01]  /*07a0*/  @P1 LDG.E.EL R50, desc[UR4][R28.64] ;  /* 0x000000041c321981 */ /* 0x000f62000c2e1900 */
[----:B0-----:R-:W-:Y:S02]  /*07b0*/  IMAD R5, R0, 0x100, R10 ;  /* 0x0000010000057824 */ /* 0x001fe400078e020a */
[----:B------:R-:W-:Y:S01]  /*07c0*/  IMAD.SHL.U32 R76, R76, 0x40, RZ ;  /* 0x000000404c4c7824 */ /* 0x000fe200078e00ff */
[----:B------:R0:W5:Y:S01]  /*07d0*/  @P1 LDG.E.EL R64, desc[UR4][R28.64] ;  /* 0x000000041c401981 */ /* 0x000162000c2e1900 */
[----:B------:R-:W-:-:S03]  /*07e0*/  IMAD.WIDE R4, R5, 0x4, R14 ;  /* 0x0000000405047825 */ /* 0x000fc600078e020e */
[----:B------:R-:W5:Y:S01]  /*07f0*/  @P1 LDG.E.EL R65, desc[UR4][R30.64] ;  /* 0x000000041e411981 */ /* 0x000f62000c2e1900 */
[----:B------:R-:W-:Y:S02]  /*0800*/  IMAD.SHL.U32 R72, R72, 0x40, RZ ;  /* 0x0000004048487824 */ /* 0x000fe400078e00ff */
[----:B------:R-:W-:Y:S01]  /*0810*/  IMAD.WIDE R6, R13, 0x4, R14 ;  /* 0x000000040d067825 */ /* 0x000fe200078e020e */
[----:B------:R-:W5:Y:S01]  /*0820*/  @P1 LDG.E.EL R63, desc[UR4][R30.64] ;  /* 0x000000041e3f1981 */ /* 0x000f62000c2e1900 */
[----:B0-----:R-:W-:Y:S02]  /*0830*/  SHF.R.S32.HI R28, RZ, 0x1f, R74 ;  /* 0x0000001fff1c7819 */ /* 0x001fe4000001144a */
[--C-:B------:R-:W-:Y:S01]  /*0840*/  IMAD.WIDE R12, R17, 0x4, R14.reuse ;  /* 0x00000004110c7825 */ /* 0x100fe200078e020e */
[----:B------:R-:W-:Y:S01]  /*0850*/  IADD3 R29, P5, R33, R74, RZ ;  /* 0x0000004a211d7210 */ /* 0x000fe20007fbe0ff */
[----:B------:R-:W5:Y:S02]  /*0860*/  @P1 LDG.E.EL R61, desc[UR4][R30.64] ;  /* 0x000000041e3d1981 */ /* 0x000f64000c2e1900 */
[----:B------:R-:W-:-:S02]  /*0870*/  IMAD.WIDE R16, R25, 0x4, R14 ;  /* 0x0000000419107825 */ /* 0x000fc400078e020e */
[----:B------:R0:W5:Y:S04]  /*0880*/  @P1 LDG.E.EL R59, desc[UR4][R30.64] ;  /* 0x000000041e3b1981 */ /* 0x000168000c2e1900 */
[----:B------:R1:W5:Y:S01]  /*0890*/  @P1 LDG.E.EL R83, desc[UR4][R4.64] ;  /* 0x0000000404531981 */ /* 0x000362000c2e1900 */
[----:B------:R-:W-:-:S03]  /*08a0*/  IMAD.SHL.U32 R62, R62, 0x40, RZ ;  /* 0x000000403e3e7824 */ /* 0x000fc600078e00ff */
[----:B------:R-:W5:Y:S01]  /*08b0*/  @P4 LDG.E.EL R8, desc[UR4][R6.64] ;  /* 0x0000000406084981 */ /* 0x000f62000c2e1900 */
[----:B0-----:R-:W-:Y:S02]  /*08c0*/  LEA.HI.X.SX32 R31, R33, R28, 0x1, P5 ;  /* 0x0000001c211f7211 */ /* 0x001fe400028f0eff */
[----:B------:R-:W-:Y:S01]  /*08d0*/  IADD3 R28, P5, R76, R29, RZ ;  /* 0x0000001d4c1c7210 */ /* 0x000fe20007fbe0ff */
[----:B------:R0:W5:Y:S03]  /*08e0*/  @P4 LDG.E.EL R22, desc[UR4][R12.64] ;  /* 0x000000040c164981 */ /* 0x000166000c2e1900 */
[----:B-1----:R-:W-:Y:S01]  /*08f0*/  LEA.HI.X.SX32 R5, R76, R31, 0x1, P5 ;  /* 0x0000001f4c057211 */ /* 0x002fe200028f0eff */
[----:B------:R1:W5:Y:S01]  /*0900*/  @P4 LDG.E.EL R84, desc[UR4][R16.64] ;  /* 0x0000000410544981 */ /* 0x000362000c2e1900 */
[----:B------:R-:W-:Y:S01]  /*0910*/  LEA R100, P5, R28, UR6, 0x2 ;  /* 0x000000061c647c11 */ /* 0x000fe2000f8a10ff */
[----:B------:R-:W-:-:S02]  /*0920*/  IMAD.SHL.U32 R51, R51, 0x40, RZ ;  /* 0x0000004033337824 */ /* 0x000fc400078e00ff */
[----:B------:R-:W5:Y:S01]  /*0930*/  @P4 LDG.E.EL R75, desc[UR4][R2.64] ;  /* 0x00000004024b4981 */ /* 0x000f62000c2e1900 */
[----:B------:R-:W-:Y:S02]  /*0940*/  LEA.HI.X R101, R28, UR7, R5, 0x2, P5 ;  /* 0x000000071c657c11 */ /* 0x000fe4000a8f1405 */
[----:B------:R-:W-:Y:S01]  /*0950*/  IADD3 R4, P5, R72, R29, RZ ;  /* 0x0000001d48047210 */ /* 0x000fe20007fbe0ff */
[--C-:B0-----:R-:W-:Y:S01]  /*0960*/  IMAD R13, R47, 0x100, R10.reuse ;  /* 0x000001002f0d7824 */ /* 0x101fe200078e020a */
[----:B------:R-:W5:Y:S01]  /*0970*/  @P4 LDG.E.EL R71, desc[UR4][R2.64] ;  /* 0x0000000402474981 */ /* 0x000f62000c2e1900 */
[--C-:B------:R-:W-:Y:S01]  /*0980*/  IMAD R7, R46, 0x100, R10.reuse ;  /* 0x000001002e077824 */ /* 0x100fe200078e020a */
[----:B------:R-:W-:Y:S01]  /*0990*/  LEA.HI.X.SX32 R5, R72, R31, 0x1, P5 ;  /* 0x0000001f48057211 */ /* 0x000fe200028f0eff */
[----:B-1----:R-:W-:Y:S01]  /*09a0*/  IMAD R17, R11, 0x100, R10 ;  /* 0x000001000b117824 */ /* 0x002fe200078e020a */
[C---:B------:R-:W-:Y:S01]  /*09b0*/  LEA R98, P5, R4.reuse, UR6, 0x2 ;  /* 0x0000000604627c11 */ /* 0x040fe2000f8a10ff */
[----:B------:R-:W-:Y:S01]  /*09c0*/  IMAD.WIDE R12, R13, 0x4, R14 ;  /* 0x000000040d0c7825 */ /* 0x000fe200078e020e */
[----:B------:R-:W5:Y:S02]  /*09d0*/  @P1 LDG.E.EL R36, desc[UR4][R38.64] ;  /* 0x0000000426241981 */ /* 0x000f64000c2e1900 */
[----:B------:R-:W-:Y:S01]  /*09e0*/  LEA.HI.X R99, R4, UR7, R5, 0x2, P5 ;  /* 0x0000000704637c11 */ /* 0x000fe2000a8f1405 */
[--C-:B------:R-:W-:Y:S01]  /*09f0*/  IMAD.WIDE R6, R7, 0x4, R14.reuse ;  /* 0x0000000407067825 */ /* 0x100fe200078e020e */
[----:B------:R-:W-:Y:S01]  /*0a00*/  IADD3 R4, P5, R62, R29, RZ ;  /* 0x0000001d3e047210 */ /* 0x000fe20007fbe0ff */
[----:B------:R-:W5:Y:S02]  /*0a10*/  @P1 LDG.E.EL R21, desc[UR4][R38.64] ;  /* 0x0000000426151981 */ /* 0x000f64000c2e1900 */
[----:B------:R-:W-:-:S02]  /*0a20*/  IMAD.WIDE R14, R17, 0x4, R14 ;  /* 0x00000004110e7825 */ /* 0x000fc400078e020e */
[----:B------:R-:W0:Y:S01]  /*0a30*/  LDC.64 R16, c[0x0][0x230] ;  /* 0x00008c00ff107b82 */ /* 0x000e220000000a00 */
[-C--:B------:R-:W-:Y:S01]  /*0a40*/  LEA.HI.X.SX32 R5, R62, R31.reuse, 0x1, P5 ;  /* 0x0000001f3e057211 */ /* 0x080fe200028f0eff */
[----:B------:R1:W5:Y:S01]  /*0a50*/  @P1 LDG.E.EL R79, desc[UR4][R6.64] ;  /* 0x00000004064f1981 */ /* 0x000362000c2e1900 */
[C---:B------:R-:W-:Y:S01]  /*0a60*/  LEA R96, P5, R4.reuse, UR6, 0x2 ;  /* 0x0000000604607c11 */ /* 0x040fe2000f8a10ff */
[----:B------:R-:W-:Y:S02]  /*0a70*/  IMAD.MOV.U32 R48, RZ, RZ, RZ ;  /* 0x000000ffff307224 */ /* 0x000fe400078e00ff */
[----:B------:R-:W-:Y:S01]  /*0a80*/  IMAD.MOV.U32 R32, RZ, RZ, RZ ;  /* 0x000000ffff207224 */ /* 0x000fe200078e00ff */
[----:B------:R-:W-:Y:S01]  /*0a90*/  LEA.HI.X R97, R4, UR7, R5, 0x2, P5 ;  /* 0x0000000704617c11 */ /* 0x000fe2000a8f1405 */
[----:B------:R-:W-:Y:S01]  /*0aa0*/  IMAD.WIDE R42, R33, 0x4, R40 ;  /* 0x00000004212a7825 */ /* 0x000fe200078e0228 */
[----:B------:R-:W-:Y:S01]  /*0ab0*/  IADD3 R5, P5, R51, R29, RZ ;  /* 0x0000001d33057210 */ /* 0x000fe20007fbe0ff */
[----:B------:R-:W5:Y:S02]  /*0ac0*/  @P4 LDG.E.EL R37, desc[UR4][R26.64] ;  /* 0x000000041a254981 */ /* 0x000f64000c2e1900 */
[----:B------:R-:W-:Y:S01]  /*0ad0*/  IMAD R4, R56, 0xe100, RZ ;  /* 0x0000e10038047824 */ /* 0x000fe200078e02ff */
[----:B-1----:R-:W-:Y:S01]  /*0ae0*/  LEA.HI.X.SX32 R6, R51, R31, 0x1, P5 ;  /* 0x0000001f33067211 */ /* 0x002fe200028f0eff */
[----:B------:R-:W-:Y:S01]  /*0af0*/  IMAD.MOV.U32 R2, RZ, RZ, RZ ;  /* 0x000000ffff027224 */ /* 0x000fe200078e00ff */
[----:B------:R-:W-:Y:S01]  /*0b00*/  LEA R94, P5, R5, UR6, 0x2 ;  /* 0x00000006055e7c11 */ /* 0x000fe2000f8a10ff */
[----:B------:R-:W-:Y:S01]  /*0b10*/  IMAD.SHL.U32 R47, R47, 0x40, RZ ;  /* 0x000000402f2f7824 */ /* 0x000fe200078e00ff */
[----:B------:R-:W-:-:S02]  /*0b20*/  P2R R10, PR, RZ, 0x1 ;  /* 0x00000001ff0a7803 */ /* 0x000fc40000000000 */
[----:B------:R-:W-:Y:S02]  /*0b30*/  CS2R R18, SRZ ;  /* 0x0000000000127805 */ /* 0x000fe4000001ff00 */
[----:B------:R-:W-:Y:S01]  /*0b40*/  LEA.HI.X R95, R5, UR7, R6, 0x2, P5 ;  /* 0x00000007055f7c11 */ /* 0x000fe2000a8f1406 */
[----:B------:R-:W-:Y:S01]  /*0b50*/  IMAD.SHL.U32 R5, R0, 0x40, RZ ;  /* 0x0000004000057824 */ /* 0x000fe200078e00ff */
[----:B------:R-:W-:Y:S01]  /*0b60*/  SHF.R.S32.HI R6, RZ, 0x1f, R4 ;  /* 0x0000001fff067819 */ /* 0x000fe20000011404 */
[----:B------:R-:W5:Y:S01]  /*0b70*/  @P1 LDG.E.EL R32, desc[UR4][R38.64] ;  /* 0x0000000426201981 */ /* 0x000f62000c2e1900 */
[----:B------:R-:W-:Y:S01]  /*0b80*/  IADD3 R4, P5, R49, R4, RZ ;  /* 0x0000000431047210 */ /* 0x000fe20007fbe0ff */
[--C-:B0-----:R-:W-:Y:S01]  /*0b90*/  IMAD.WIDE R52, R33, 0x4, R16.reuse ;  /* 0x0000000421347825 */ /* 0x101fe200078e0210 */
[----:B------:R-:W-:Y:S01]  /*0ba0*/  ISETP.GE.AND P0, PT, R45, 0x119400, PT ;  /* 0x001194002d00780c */ /* 0x000fe20003f06270 */
[----:B------:R0:W5:Y:S01]  /*0bb0*/  @P1 LDG.E.EL R18, desc[UR4][R38.64] ;  /* 0x0000000426121981 */ /* 0x000162000c2e1900 */
[C---:B------:R-:W-:Y:S01]  /*0bc0*/  LEA.HI.X.SX32 R0, R49.reuse, R6, 0x1, P5 ;  /* 0x0000000631007211 */ /* 0x040fe200028f0eff */
[----:B------:R-:W-:Y:S01]  /*0bd0*/  IMAD.WIDE R16, R49, 0x4, R16 ;  /* 0x0000000431107825 */ /* 0x000fe200078e0210 */
[----:B------:R-:W-:-:S02]  /*0be0*/  IADD3 R6, P5, R5, R4, RZ ;  /* 0x0000000405067210 */ /* 0x000fc40007fbe0ff */
[----:B------:R-:W-:Y:S01]  /*0bf0*/  CS2R R24, SRZ ;  /* 0x0000000000187805 */ /* 0x000fe2000001ff00 */
[----:B------:R-:W5:Y:S01]  /*0c00*/  @P4 LDG.E.EL R19, desc[UR4][R26.64] ;  /* 0x000000041a134981 */ /* 0x000f62000c2e1900 */
[----:B------:R-:W-:-:S03]  /*0c10*/  LEA.HI.X.SX32 R5, R5, R0, 0x1, P5 ;  /* 0x0000000005057211 */ /* 0x000fc600028f0eff */
[----:B------:R-:W5:Y:S01]  /*0c20*/  @P1 LDG.E.EL R20, desc[UR4][R16.64] ;  /* 0x0000000410141981 */ /* 0x000f62000c2e1900 */
[----:B------:R-:W-:-:S03]  /*0c30*/  ISETP.GT.AND P3, PT, R33, 0xff, !P0 ;  /* 0x000000ff2100780c */ /* 0x000fc60004764270 */
[----:B------:R-:W5:Y:S04]  /*0c40*/  @P1 LDG.E.EL R48, desc[UR4][R16.64] ;  /* 0x0000000410301981 */ /* 0x000f68000c2e1900 */
[----:B------:R-:W5:Y:S04]  /*0c50*/  @P1 LDG.E.EL R2, desc[UR4][R16.64] ;  /* 0x0000000410021981 */ /* 0x000f68000c2e1900 */
[----:B------:R1:W5:Y:S01]  /*0c60*/  @P1 LDG.E.EL R54, desc[UR4][R16.64] ;  /* 0x0000000410361981 */ /* 0x000362000c2e1900 */
[----:B0-----:R-:W-:Y:S01]  /*0c70*/  CS2R R38, SRZ ;  /* 0x0000000000267805 */ /* 0x001fe2000001ff00 */
[----:B------:R-:W-:-:S02]  /*0c80*/  IMAD.SHL.U32 R11, R11, 0x40, RZ ;  /* 0x000000400b0b7824 */ /* 0x000fc400078e00ff */
[----:B------:R-:W-:Y:S01]  /*0c90*/  IMAD.MOV.U32 R35, RZ, RZ, RZ ;  /* 0x000000ffff237224 */ /* 0x000fe200078e00ff */
[----:B------:R-:W5:Y:S04]  /*0ca0*/  @P3 LDG.E.EL R44, desc[UR4][R42.64+-0x400] ;  /* 0xfffc00042a2c3981 */ /* 0x000f68000c2e1900 */
[----:B------:R-:W5:Y:S01]  /*0cb0*/  @P3 LDG.E.EL R39, desc[UR4][R42.64+-0x400] ;  /* 0xfffc00042a273981 */ /* 0x000f62000c2e1900 */
[----:B-1----:R-:W-:-:S03]  /*0cc0*/  LEA R16, P5, R6, UR6, 0x2 ;  /* 0x0000000606107c11 */ /* 0x002fc6000f8a10ff */
[----:B------:R-:W5:Y:S01]  /*0cd0*/  @P3 LDG.E.EL R38, desc[UR4][R42.64+-0x400] ;  /* 0xfffc00042a263981 */ /* 0x000f62000c2e1900 */
[----:B------:R-:W-:Y:S02]  /*0ce0*/  LEA.HI.X R17, R6, UR7, R5, 0x2, P5 ;  /* 0x0000000706117c11 */ /* 0x000fe4000a8f1405 */
[----:B------:R-:W-:Y:S01]  /*0cf0*/  IADD3 R6, P5, R47, R4, RZ ;  /* 0x000000042f067210 */ /* 0x000fe20007fbe0ff */
[----:B------:R-:W-:Y:S01]  /*0d00*/  IMAD.SHL.U32 R5, R46, 0x40, RZ ;  /* 0x000000402e057824 */ /* 0x000fe200078e00ff */
[----:B------:R-:W5:Y:S02]  /*0d10*/  @P4 LDG.E.EL R35, desc[UR4][R26.64] ;  /* 0x000000041a234981 */ /* 0x000f64000c2e1900 */
[-C--:B------:R-:W-:Y:S02]  /*0d20*/  LEA.HI.X.SX32 R47, R47, R0.reuse, 0x1, P5 ;  /* 0x000000002f2f7211 */ /* 0x080fe400028f0eff */
[C---:B------:R-:W-:Y:S01]  /*0d30*/  LEA R92, P5, R6.reuse, UR6, 0x2 ;  /* 0x00000006065c7c11 */ /* 0x040fe2000f8a10ff */
[----:B------:R0:W5:Y:S03]  /*0d40*/  @P4 LDG.E.EL R24, desc[UR4][R26.64] ;  /* 0x000000041a184981 */ /* 0x000166000c2e1900 */
[----:B------:R-:W-:Y:S01]  /*0d50*/  LEA.HI.X R93, R6, UR7, R47, 0x2, P5 ;  /* 0x00000007065d7c11 */ /* 0x000fe2000a8f142f */
[----:B------:R-:W-:Y:S01]  /*0d60*/  IMAD.MOV.U32 R80, RZ, RZ, RZ ;  /* 0x000000ffff507224 */ /* 0x000fe200078e00ff */
[----:B------:R-:W-:Y:S01]  /*0d70*/  IADD3 R6, P5, R5, R4, RZ ;  /* 0x0000000405067210 */ /* 0x000fe20007fbe0ff */
[----:B------:R-:W-:Y:S01]  /*0d80*/  IMAD.MOV.U32 R77, RZ, RZ, RZ ;  /* 0x000000ffff4d7224 */ /* 0x000fe200078e00ff */
[----:B------:R-:W5:Y:S02]  /*0d90*/  @P4 LDG.E.EL R58, desc[UR4][R52.64] ;  /* 0x00000004343a4981 */ /* 0x000f64000c2e1900 */
[----:B------:R-:W-:-:S02]  /*0da0*/  LEA.HI.X.SX32 R5, R5, R0, 0x1, P5 ;  /* 0x0000000005057211 */ /* 0x000fc400028f0eff */
[C---:B------:R-:W-:Y:S02]  /*0db0*/  LEA R30, P5, R6.reuse, UR6, 0x2 ;  /* 0x00000006061e7c11 */ /* 0x040fe4000f8a10ff */
[----:B0-----:R-:W-:Y:S01]  /*0dc0*/  CS2R R26, SRZ ;  /* 0x00000000001a7805 */ /* 0x001fe2000001ff00 */
[----:B------:R-:W5:Y:S01]  /*0dd0*/  @P1 LDG.E.EL R80, desc[UR4][R12.64] ;  /* 0x000000040c501981 */ /* 0x000f62000c2e1900 */
[----:B------:R-:W-:Y:S02]  /*0de0*/  LEA.HI.X R31, R6, UR7, R5, 0x2, P5 ;  /* 0x00000007061f7c11 */ /* 0x000fe4000a8f1405 */
[----:B------:R-:W-:Y:S02]  /*0df0*/  IADD3 R4, P5, R11, R4, RZ ;  /* 0x000000040b047210 */ /* 0x000fe40007fbe0ff */
[----:B------:R-:W5:Y:S02]  /*0e00*/  @P4 LDG.E.EL R27, desc[UR4][R52.64] ;  /* 0x00000004341b4981 */ /* 0x000f64000c2e1900 */
[----:B------:R-:W-:-:S02]  /*0e10*/  LEA.HI.X.SX32 R11, R11, R0, 0x1, P5 ;  /* 0x000000000b0b7211 */ /* 0x000fc400028f0eff */
[----:B------:R0:W5:Y:S01]  /*0e20*/  @P1 LDG.E.EL R77, desc[UR4][R14.64] ;  /* 0x000000040e4d1981 */ /* 0x000162000c2e1900 */
[----:B------:R-:W-:-:S03]  /*0e30*/  LEA R28, P5, R4, UR6, 0x2 ;  /* 0x00000006041c7c11 */ /* 0x000fc6000f8a10ff */
[----:B------:R-:W5:Y:S01]  /*0e40*/  @P4 LDG.E.EL R26, desc[UR4][R52.64] ;  /* 0x00000004341a4981 */ /* 0x000f62000c2e1900 */
[----:B------:R-:W-:Y:S01]  /*0e50*/  LEA.HI.X R29, R4, UR7, R11, 0x2, P5 ;  /* 0x00000007041d7c11 */ /* 0x000fe2000a8f140b */
[----:B------:R-:W-:Y:S02]  /*0e60*/  IMAD.MOV.U32 R11, RZ, RZ, RZ ;  /* 0x000000ffff0b7224 */ /* 0x000fe400078e00ff */
[----:B------:R-:W5:Y:S04]  /*0e70*/  @P4 LDG.E.EL R25, desc[UR4][R52.64] ;  /* 0x0000000434194981 */ /* 0x000f68000c2e1900 */
[----:B------:R-:W5:Y:S01]  /*0e80*/  @P3 LDG.E.EL R11, desc[UR4][R42.64+-0x400] ;  /* 0xfffc00042a0b3981 */ /* 0x000f62000c2e1900 */
[----:B------:R-:W-:Y:S01]  /*0e90*/  IMAD.WIDE R40, R49, 0x4, R40 ;  /* 0x0000000431287825 */ /* 0x000fe200078e0228 */
[----:B--2---:R-:W-:-:S02]  /*0ea0*/  SEL R73, R73, RZ, P4 ;  /* 0x000000ff49497207 */ /* 0x004fc40002000000 */
[----:B------:R-:W-:Y:S02]  /*0eb0*/  SEL R70, R70, RZ, P4 ;  /* 0x000000ff46467207 */ /* 0x000fe40002000000 */
[----:B---3--:R-:W-:Y:S02]  /*0ec0*/  SEL R69, R69, RZ, P4 ;  /* 0x000000ff45457207 */ /* 0x008fe40002000000 */
[----:B------:R-:W-:Y:S02]  /*0ed0*/  SEL R66, R66, RZ, P4 ;  /* 0x000000ff42427207 */ /* 0x000fe40002000000 */
[----:B------:R-:W-:Y:S02]  /*0ee0*/  SEL R6, R23, RZ, P4 ;  /* 0x000000ff17067207 */ /* 0x000fe40002000000 */
[----:B----4-:R-:W-:Y:S02]  /*0ef0*/  SEL R68, R68, RZ, P1 ;  /* 0x000000ff44447207 */ /* 0x010fe40000800000 */
[----:B-----5:R-:W-:-:S02]  /*0f00*/  SEL R67, R67, RZ, P1 ;  /* 0x000000ff43437207 */ /* 0x020fc40000800000 */
[----:B------:R-:W-:Y:S02]  /*0f10*/  SEL R50, R50, RZ, P1 ;  /* 0x000000ff32327207 */ /* 0x000fe40000800000 */
[----:B------:R-:W-:Y:S02]  /*0f20*/  SEL R64, R64, RZ, P1 ;  /* 0x000000ff40407207 */ /* 0x000fe40000800000 */
[----:B------:R-:W-:Y:S02]  /*0f30*/  SEL R65, R65, RZ, P1 ;  /* 0x000000ff41417207 */ /* 0x000fe40000800000 */
[----:B------:R-:W-:Y:S02]  /*0f40*/  SEL R63, R63, RZ, P1 ;  /* 0x000000ff3f3f7207 */ /* 0x000fe40000800000 */
[----:B------:R-:W-:Y:S02]  /*0f50*/  SEL R61, R61, RZ, P1 ;  /* 0x000000ff3d3d7207 */ /* 0x000fe40000800000 */
[----:B------:R-:W-:-:S02]  /*0f60*/  SEL R59, R59, RZ, P1 ;  /* 0x000000ff3b3b7207 */ /* 0x000fc40000800000 */
[----:B------:R-:W-:Y:S02]  /*0f70*/  SEL R83, R83, RZ, P1 ;  /* 0x000000ff53537207 */ /* 0x000fe40000800000 */
[----:B0-----:R-:W-:Y:S02]  /*0f80*/  SEL R14, R8, RZ, P4 ;  /* 0x000000ff080e7207 */ /* 0x001fe40002000000 */
[----:B------:R-:W-:Y:S01]  /*0f90*/  SEL R8, R22, RZ, P4 ;  /* 0x000000ff16087207 */ /* 0x000fe20002000000 */
[----:B------:R-:W-:Y:S01]  /*0fa0*/  IMAD.MOV.U32 R22, RZ, RZ, 0x3e800000 ;  /* 0x3e800000ff167424 */ /* 0x000fe200078e00ff */
[----:B------:R-:W-:Y:S02]  /*0fb0*/  SEL R57, R57, RZ, P4 ;  /* 0x000000ff39397207 */ /* 0x000fe40002000000 */
[----:B------:R-:W-:Y:S02]  /*0fc0*/  SEL R55, R55, RZ, P4 ;  /* 0x000000ff37377207 */ /* 0x000fe40002000000 */
[----:B------:R-:W-:-:S02]  /*0fd0*/  SEL R84, R84, RZ, P4 ;  /* 0x000000ff54547207 */ /* 0x000fc40002000000 */
[----:B------:R-:W-:Y:S02]  /*0fe0*/  SEL R36, R36, RZ, P1 ;  /* 0x000000ff24247207 */ /* 0x000fe40000800000 */
[----:B------:R-:W-:Y:S02]  /*0ff0*/  SEL R21, R21, RZ, P1 ;  /* 0x000000ff15157207 */ /* 0x000fe40000800000 */
[----:B------:R-:W-:Y:S02]  /*1000*/  SEL R79, R79, RZ, P1 ;  /* 0x000000ff4f4f7207 */ /* 0x000fe40000800000 */
[----:B------:R-:W-:Y:S02]  /*1010*/  SEL R75, R75, RZ, P4 ;  /* 0x000000ff4b4b7207 */ /* 0x000fe40002000000 */
[----:B------:R-:W-:Y:S02]  /*1020*/  SEL R71, R71, RZ, P4 ;  /* 0x000000ff47477207 */ /* 0x000fe40002000000 */
[----:B------:R-:W-:-:S02]  /*1030*/  SEL R7, R37, RZ, P4 ;  /* 0x000000ff25077207 */ /* 0x000fc40002000000 */
[----:B------:R-:W-:Y:S02]  /*1040*/  SEL R32, R32, RZ, P1 ;  /* 0x000000ff20207207 */ /* 0x000fe40000800000 */
[----:B------:R-:W-:Y:S02]  /*1050*/  SEL R18, R18, RZ, P1 ;  /* 0x000000ff12127207 */ /* 0x000fe40000800000 */
[----:B------:R-:W-:-:S05]  /*1060*/  SEL R12, R39, RZ, P3 ;  /* 0x000000ff270c7207 */ /* 0x000fca0001800000 */
[----:B------:R-:W-:Y:S01]  /*1070*/  FADD R12, R12, 0.0010000000474974513054 ;  /* 0x3a83126f0c0c7421 */ /* 0x000fe20000000000 */
[----:B------:R-:W-:Y:S02]  /*1080*/  SEL R38, R38, RZ, P3 ;  /* 0x000000ff26267207 */ /* 0x000fe40001800000 */
[----:B------:R-:W-:-:S03]  /*1090*/  SEL R5, R44, RZ, P3 ;  /* 0x000000ff2c057207 */ /* 0x000fc60001800000 */
[----:B------:R-:W0:Y:S01]  /*10a0*/  MUFU.SQRT R12, R12 ;  /* 0x0000000c000c7308 */ /* 0x000e220000002000 */
[----:B------:R-:W-:Y:S01]  /*10b0*/  FADD R78, R38, 0.0010000000474974513054 ;  /* 0x3a83126f264e7421 */ /* 0x000fe20000000000 */
[----:B------:R-:W-:Y:S01]  /*10c0*/  FADD R5, R5, 0.0010000000474974513054 ;  /* 0x3a83126f05057421 */ /* 0x000fe20000000000 */
[----:B------:R-:W-:Y:S02]  /*10d0*/  SEL R20, R20, RZ, P1 ;  /* 0x000000ff14147207 */ /* 0x000fe40000800000 */
[----:B------:R-:W-:-:S03]  /*10e0*/  SEL R48, R48, RZ, P1 ;  /* 0x000000ff30307207 */ /* 0x000fc60000800000 */
[----:B------:R-:W1:Y:S01]  /*10f0*/  MUFU.SQRT R78, R78 ;  /* 0x0000004e004e7308 */ /* 0x000e620000002000 */
[----:B------:R-:W-:Y:S02]  /*1100*/  SEL R2, R2, RZ, P1 ;  /* 0x000000ff02027207 */ /* 0x000fe40000800000 */
[----:B------:R-:W-:Y:S02]  /*1110*/  SEL R54, R54, RZ, P1 ;  /* 0x000000ff36367207 */ /* 0x000fe40000800000 */
[----:B------:R-:W-:-:S03]  /*1120*/  SEL R80, R80, RZ, P1 ;  /* 0x000000ff50507207 */ /* 0x000fc60000800000 */
[----:B------:R-:W2:Y:S01]  /*1130*/  MUFU.SQRT R5, R5 ;  /* 0x0000000500057308 */ /* 0x000ea20000002000 */
[----:B------:R-:W-:Y:S02]  /*1140*/  SEL R13, R27, RZ, P4 ;  /* 0x000000ff1b0d7207 */ /* 0x000fe40002000000 */
[----:B------:R-:W-:Y:S02]  /*1150*/  SEL R77, R77, RZ, P1 ;  /* 0x000000ff4d4d7207 */ /* 0x000fe40000800000 */
[----:B0-----:R-:W-:Y:S02]  /*1160*/  FSETP.GT.AND P1, PT, R12, 8.50705917302346158658e+37, PT ;  /* 0x7e8000000c00780b */ /* 0x001fe40003f24000 */
[----:B------:R-:W-:-:S05]  /*1170*/  SEL R27, R11, RZ, P3 ;  /* 0x000000ff0b1b7207 */ /* 0x000fca0001800000 */
[----:B------:R-:W-:Y:S01]  /*1180*/  FADD R27, R27, 0.0010000000474974513054 ;  /* 0x3a83126f1b1b7421 */ /* 0x000fe20000000000 */
[----:B------:R-:W-:-:S03]  /*1190*/  SEL R15, R35, RZ, P4 ;  /* 0x000000ff230f7207 */ /* 0x000fc60002000000 */
[----:B------:R-:W0:Y:S01]  /*11a0*/  MUFU.SQRT R56, R27 ;  /* 0x0000001b00387308 */ /* 0x000e220000002000 */
[----:B------:R-:W-:Y:S02]  /*11b0*/  SEL R24, R24, RZ, P4 ;  /* 0x000000ff18187207 */ /* 0x000fe40002000000 */
[----:B------:R-:W-:Y:S02]  /*11c0*/  SEL R19, R19, RZ, P4 ;  /* 0x000000ff13137207 */ /* 0x000fe40002000000 */
[----:B------:R-:W-:Y:S02]  /*11d0*/  SEL R58, R58, RZ, P4 ;  /* 0x000000ff3a3a7207 */ /* 0x000fe40002000000 */
[----:B------:R-:W-:Y:S02]  /*11e0*/  SEL R26, R26, RZ, P4 ;  /* 0x000000ff1a1a7207 */ /* 0x000fe40002000000 */
[----:B------:R-:W-:Y:S02]  /*11f0*/  SEL R25, R25, RZ, P4 ;  /* 0x000000ff19197207 */ /* 0x000fe40002000000 */
[----:B-1----:R-:W-:-:S02]  /*1200*/  FSETP.GT.AND P4, PT, R78, 8.50705917302346158658e+37, PT ;  /* 0x7e8000004e00780b */ /* 0x002fc40003f84000 */
[C---:B------:R-:W-:Y:S01]  /*1210*/  FSETP.GEU.AND P5, PT, R12.reuse, 1.175494350822287508e-38, PT ;  /* 0x008000000c00780b */ /* 0x040fe20003fae000 */
[----:B------:R-:W-:Y:S01]  /*1220*/  @P1 FMUL R12, R12, 0.25 ;  /* 0x3e8000000c0c1820 */ /* 0x000fe20000400000 */
[----:B------:R-:W-:Y:S02]  /*1230*/  FSEL R0, R22, 1, P1 ;  /* 0x3f80000016007808 */ /* 0x000fe40000800000 */
[C---:B--2---:R-:W-:Y:S02]  /*1240*/  FSETP.GT.AND P1, PT, R5.reuse, 8.50705917302346158658e+37, PT ;  /* 0x7e8000000500780b */ /* 0x044fe40003f24000 */
[----:B------:R-:W-:Y:S02]  /*1250*/  FSETP.GEU.AND P2, PT, R78, 1.175494350822287508e-38, PT ;  /* 0x008000004e00780b */ /* 0x000fe40003f4e000 */
[----:B0-----:R-:W-:Y:S02]  /*1260*/  FSETP.GT.AND P6, PT, R56, 8.50705917302346158658e+37, PT ;  /* 0x7e8000003800780b */ /* 0x001fe40003fc4000 */
[----:B------:R-:W-:Y:S01]  /*1270*/  FSEL R72, R22, 1, P4 ;  /* 0x3f80000016487808 */ /* 0x000fe20002000000 */
[----:B------:R-:W-:Y:S01]  /*1280*/  @P4 FMUL R78, R78, 0.25 ;  /* 0x3e8000004e4e4820 */ /* 0x000fe20000400000 */
[----:B------:R-:W-:-:S02]  /*1290*/  FSETP.GEU.AND P4, PT, R5, 1.175494350822287508e-38, PT ;  /* 0x008000000500780b */ /* 0x000fc40003f8e000 */
[----:B------:R-:W-:-:S03]  /*12a0*/  FSEL R4, R22, 1, P1 ;  /* 0x3f80000016047808 */ /* 0x000fc60000800000 */
[----:B------:R-:W-:Y:S01]  /*12b0*/  @P1 FMUL R5, R5, 0.25 ;  /* 0x3e80000005051820 */ /* 0x000fe20000400000 */
[----:B------:R-:W-:Y:S01]  /*12c0*/  FSETP.GEU.AND P1, PT, R56, 1.175494350822287508e-38, PT ;  /* 0x008000003800780b */ /* 0x000fe20003f2e000 */
[----:B------:R-:W-:Y:S01]  /*12d0*/  @!P2 FMUL R78, R78, 16777216 ;  /* 0x4b8000004e4ea820 */ /* 0x000fe20000400000 */
[----:B------:R-:W-:Y:S01]  /*12e0*/  FSEL R38, R22, 1, P6 ;  /* 0x3f80000016267808 */ /* 0x000fe20003000000 */
[----:B------:R-:W-:Y:S01]  /*12f0*/  @P6 FMUL R56, R56, 0.25 ;  /* 0x3e80000038386820 */ /* 0x000fe20000400000 */
[----:B------:R-:W-:Y:S01]  /*1300*/  @!P2 FMUL R72, R72, 16777216 ;  /* 0x4b8000004848a820 */ /* 0x000fe20000400000 */
[----:B------:R-:W-:-:S08]  /*1310*/  ISETP.GE.AND P2, PT, R9, 0x119400, PT ;  /* 0x001194000900780c */ /* 0x000fd00003f46270 */
[----:B------:R-:W-:Y:S01]  /*1320*/  @!P1 FMUL R56, R56, 16777216 ;  /* 0x4b80000038389820 */ /* 0x000fe20000400000 */
[----:B------:R-:W-:Y:S01]  /*1330*/  @!P1 FMUL R38, R38, 16777216 ;  /* 0x4b80000026269820 */ /* 0x000fe20000400000 */
[----:B------:R-:W-:Y:S01]  /*1340*/  ISETP.GT.AND P1, PT, R49, 0xff, !P2 ;  /* 0x000000ff3100780c */ /* 0x000fe20005724270 */
[----:B------:R-:W-:-:S12]  /*1350*/  IMAD.MOV.U32 R9, RZ, RZ, RZ ;  /* 0x000000ffff097224 */ /* 0x000fd800078e00ff */
[----:B------:R-:W2:Y:S01]  /*1360*/  @P1 LDG.E.EL R9, desc[UR4][R40.64+-0x400] ;  /* 0xfffc000428091981 */ /* 0x000ea2000c2e1900 */
[----:B------:R-:W-:-:S04]  /*1370*/  FADD R23, R7, 9.9999997473787516356e-06 ;  /* 0x3727c5ac07177421 */ /* 0x000fc80000000000 */
[----:B------:R-:W0:Y:S01]  /*1380*/  MUFU.SQRT R7, R23 ;  /* 0x0000001700077308 */ /* 0x000e220000002000 */
[----:B------:R-:W-:-:S07]  /*1390*/  FADD R27, R15, 9.9999997473787516356e-06 ;  /* 0x3727c5ac0f1b7421 */ /* 0x000fce0000000000 */
[----:B------:R-:W1:Y:S01]  /*13a0*/  MUFU.SQRT R15, R27 ;  /* 0x0000001b000f7308 */ /* 0x000e620000002000 */
[C---:B0-----:R-:W-:Y:S01]  /*13b0*/  FSETP.GT.AND P6, PT, R7.reuse, 8.50705917302346158658e+37, PT ;  /* 0x7e8000000700780b */ /* 0x041fe20003fc4000 */
[----:B------:R-:W-:Y:S01]  /*13c0*/  FADD R24, R24, 9.9999997473787516356e-06 ;  /* 0x3727c5ac18187421 */ /* 0x000fe20000000000 */
[----:B------:R-:W-:Y:S02]  /*13d0*/  P2R R3, PR, RZ, 0x1 ;  /* 0x00000001ff037803 */ /* 0x000fe40000000000 */
[----:B------:R-:W-:-:S03]  /*13e0*/  FSETP.GEU.AND P0, PT, R7, 1.175494350822287508e-38, PT ;  /* 0x008000000700780b */ /* 0x000fc60003f0e000 */
[----:B------:R-:W0:Y:S01]  /*13f0*/  MUFU.SQRT R47, R24 ;  /* 0x00000018002f7308 */ /* 0x000e220000002000 */
[----:B------:R-:W-:-:S05]  /*1400*/  FSEL R86, R22, 1, P6 ;  /* 0x3f80000016567808 */ /* 0x000fca0003000000 */
[----:B------:R-:W-:Y:S01]  /*1410*/  @P6 FMUL R7, R7, 0.25 ;  /* 0x3e80000007076820 */ /* 0x000fe20000400000 */
[----:B-1----:R-:W-:Y:S01]  /*1420*/  FSETP.GT.AND P6, PT, R15, 8.50705917302346158658e+37, PT ;  /* 0x7e8000000f00780b */ /* 0x002fe20003fc4000 */
[----:B------:R-:W-:Y:S01]  /*1430*/  FADD R19, R19, 9.9999997473787516356e-06 ;  /* 0x3727c5ac13137421 */ /* 0x000fe20000000000 */
[----:B------:R-:W-:Y:S02]  /*1440*/  P2R R23, PR, RZ, 0x1 ;  /* 0x00000001ff177803 */ /* 0x000fe40000000000 */
[----:B------:R-:W-:Y:S01]  /*1450*/  FSETP.GEU.AND P0, PT, R15, 1.175494350822287508e-38, PT ;  /* 0x008000000f00780b */ /* 0x000fe20003f0e000 */
[----:B------:R-:W1:Y:S01]  /*1460*/  MUFU.SQRT R90, R19 ;  /* 0x00000013005a7308 */ /* 0x000e620000002000 */
[----:B------:R-:W-:-:S07]  /*1470*/  FSEL R85, R22, 1, P6 ;  /* 0x3f80000016557808 */ /* 0x000fce0003000000 */
[----:B------:R-:W-:Y:S01]  /*1480*/  @P6 FMUL R15, R15, 0.25 ;  /* 0x3e8000000f0f6820 */ /* 0x000fe20000400000 */
[C---:B0-----:R-:W-:Y:S02]  /*1490*/  FSETP.GT.AND P6, PT, R47.reuse, 8.50705917302346158658e+37, PT ;  /* 0x7e8000002f00780b */ /* 0x041fe40003fc4000 */
[----:B------:R-:W-:Y:S02]  /*14a0*/  P2R R27, PR, RZ, 0x1 ;  /* 0x00000001ff1b7803 */ /* 0x000fe40000000000 */
[----:B------:R-:W-:Y:S02]  /*14b0*/  FSETP.GEU.AND P0, PT, R47, 1.175494350822287508e-38, PT ;  /* 0x008000002f00780b */ /* 0x000fe40003f0e000 */
[----:B------:R-:W-:-:S07]  /*14c0*/  FSEL R82, R22, 1, P6 ;  /* 0x3f80000016527808 */ /* 0x000fce0003000000 */
[----:B------:R-:W-:Y:S01]  /*14d0*/  @P6 FMUL R47, R47, 0.25 ;  /* 0x3e8000002f2f6820 */ /* 0x000fe20000400000 */
[C---:B-1----:R-:W-:Y:S01]  /*14e0*/  FSETP.GT.AND P6, PT, R90.reuse, 8.50705917302346158658e+37, PT ;  /* 0x7e8000005a00780b */ /* 0x042fe20003fc4000 */
[----:B------:R-:W-:Y:S01]  /*14f0*/  IMAD.MOV.U32 R19, RZ, RZ, RZ ;  /* 0x000000ffff137224 */ /* 0x000fe200078e00ff */
[----:B------:R-:W-:Y:S02]  /*1500*/  P2R R24, PR, RZ, 0x1 ;  /* 0x00000001ff187803 */ /* 0x000fe40000000000 */
[----:B------:R-:W-:Y:S02]  /*1510*/  FSETP.GEU.AND P0, PT, R90, 1.175494350822287508e-38, PT ;  /* 0x008000005a00780b */ /* 0x000fe40003f0e000 */
[----:B------:R-:W-:Y:S01]  /*1520*/  FSEL R81, R22, 1, P6 ;  /* 0x3f80000016517808 */ /* 0x000fe20003000000 */
[----:B------:R-:W3:Y:S06]  /*1530*/  @P1 LDG.E.EL R19, desc[UR4][R40.64+-0x400] ;  /* 0xfffc000428131981 */ /* 0x000eec000c2e1900 */
[----:B------:R-:W-:Y:S01]  /*1540*/  @P6 FMUL R90, R90, 0.25 ;  /* 0x3e8000005a5a6820 */ /* 0x000fe20000400000 */
[----:B------:R-:W-:-:S02]  /*1550*/  ISETP.NE.AND P6, PT, R24, RZ, PT ;  /* 0x000000ff1800720c */ /* 0x000fc40003fc5270 */
[----:B--2---:R-:W-:-:S05]  /*1560*/  SEL R9, R9, RZ, P1 ;  /* 0x000000ff09097207 */ /* 0x004fca0000800000 */
[----:B------:R-:W-:Y:S01]  /*1570*/  FADD R24, R9, 0.0010000000474974513054 ;  /* 0x3a83126f09187421 */ /* 0x000fe20000000000 */
[----:B------:R-:W-:-:S06]  /*1580*/  IMAD.MOV.U32 R9, RZ, RZ, RZ ;  /* 0x000000ffff097224 */ /* 0x000fcc00078e00ff */
[----:B------:R-:W2:Y:S01]  /*1590*/  @P1 LDG.E.EL R9, desc[UR4][R40.64+-0x400] ;  /* 0xfffc000428091981 */ /* 0x000ea2000c2e1900 */
[----:B---3--:R-:W-:-:S05]  /*15a0*/  SEL R19, R19, RZ, P1 ;  /* 0x000000ff13137207 */ /* 0x008fca0000800000 */
[----:B------:R-:W-:-:S04]  /*15b0*/  FADD R19, R19, 0.0010000000474974513054 ;  /* 0x3a83126f13137421 */ /* 0x000fc80000000000 */
[----:B------:R0:W1:Y:S01]  /*15c0*/  MUFU.SQRT R51, R19 ;  /* 0x0000001300337308 */ /* 0x0000620000002000 */
[----:B--2---:R-:W-:-:S05]  /*15d0*/  SEL R9, R9, RZ, P1 ;  /* 0x000000ff09097207 */ /* 0x004fca0000800000 */
[----:B0-----:R-:W-:Y:S01]  /*15e0*/  FADD R19, R9, 0.0010000000474974513054 ;  /* 0x3a83126f09137421 */ /* 0x001fe20000000000 */
[----:B------:R-:W-:-:S06]  /*15f0*/  IMAD.MOV.U32 R9, RZ, RZ, RZ ;  /* 0x000000ffff097224 */ /* 0x000fcc00078e00ff */
[----:B------:R0:W2:Y:S01]  /*1600*/  @P1 LDG.E.EL R9, desc[UR4][R40.64+-0x400] ;  /* 0xfffc000428091981 */ /* 0x0000a2000c2e1900 */
[----:B------:R-:W-:Y:S01]  /*1610*/  @!P4 FMUL R5, R5, 16777216 ;  /* 0x4b8000000505c820 */ /* 0x000fe20000400000 */
[----:B------:R-:W-:Y:S01]  /*1620*/  @!P4 FMUL R4, R4, 16777216 ;  /* 0x4b8000000404c820 */ /* 0x000fe20000400000 */
[----:B------:R-:W3:Y:S01]  /*1630*/  MUFU.SQRT R62, R24 ;  /* 0x00000018003e7308 */ /* 0x000ee20000002000 */
[C---:B-1----:R-:W-:Y:S02]  /*1640*/  FSETP.GT.AND P4, PT, R51.reuse, 8.50705917302346158658e+37, PT ;  /* 0x7e8000003300780b */ /* 0x042fe40003f84000 */
[----:B------:R-:W-:Y:S02]  /*1650*/  P2R R53, PR, RZ, 0x4 ;  /* 0x00000004ff357803 */ /* 0x000fe40000000000 */
[C---:B------:R-:W-:Y:S02]  /*1660*/  FSETP.GEU.AND P2, PT, R51.reuse, 1.175494350822287508e-38, PT ;  /* 0x008000003300780b */ /* 0x040fe40003f4e000 */
[----:B------:R-:W-:Y:S01]  /*1670*/  FSEL R37, R22, 1, P4 ;  /* 0x3f80000016257808 */ /* 0x000fe20002000000 */
[----:B------:R-:W1:Y:S06]  /*1680*/  MUFU.SQRT R60, R19 ;  /* 0x00000013003c7308 */ /* 0x000e6c0000002000 */
[----:B------:R-:W-:Y:S01]  /*1690*/  @P4 FMUL R51, R51, 0.25 ;  /* 0x3e80000033334820 */ /* 0x000fe20000400000 */
[----:B---3--:R-:W-:-:S02]  /*16a0*/  FSETP.GT.AND P4, PT, R62, 8.50705917302346158658e+37, PT ;  /* 0x7e8000003e00780b */ /* 0x008fc40003f84000 */
[----:B------:R-:W-:Y:S02]  /*16b0*/  P2R R39, PR, RZ, 0x4 ;  /* 0x00000004ff277803 */ /* 0x000fe40000000000 */
[----:B------:R-:W-:Y:S02]  /*16c0*/  FSETP.GEU.AND P2, PT, R62, 1.175494350822287508e-38, PT ;  /* 0x008000003e00780b */ /* 0x000fe40003f4e000 */
[----:B------:R-:W-:-:S07]  /*16d0*/  FSEL R44, R22, 1, P4 ;  /* 0x3f800000162c7808 */ /* 0x000fce0002000000 */
[----:B------:R-:W-:Y:S01]  /*16e0*/  @P4 FMUL R62, R62, 0.25 ;  /* 0x3e8000003e3e4820 */ /* 0x000fe20000400000 */
[C---:B-1----:R-:W-:Y:S02]  /*16f0*/  FSETP.GT.AND P4, PT, R60.reuse, 8.50705917302346158658e+37, PT ;  /* 0x7e8000003c00780b */ /* 0x042fe40003f84000 */
[----:B------:R-:W-:Y:S02]  /*1700*/  P2R R11, PR, RZ, 0x8 ;  /* 0x00000008ff0b7803 */ /* 0x000fe40000000000 */
[----:B------:R-:W-:Y:S01]  /*1710*/  FSETP.GEU.AND P3, PT, R60, 1.175494350822287508e-38, PT ;  /* 0x008000003c00780b */ /* 0x000fe20003f6e000 */
[----:B------:R-:W-:Y:S01]  /*1720*/  FADD R36, R36, 9.9999997473787516356e-06 ;  /* 0x3727c5ac24247421 */ /* 0x000fe20000000000 */
[----:B------:R-:W-:Y:S02]  /*1730*/  FSEL R35, R22, 1, P4 ;  /* 0x3f80000016237808 */ /* 0x000fe40002000000 */
[----:B------:R-:W-:Y:S01]  /*1740*/  P2R R19, PR, RZ, 0x8 ;  /* 0x00000008ff137803 */ /* 0x000fe20000000000 */
[----:B------:R1:W3:Y:S01]  /*1750*/  MUFU.SQRT R87, R36 ;  /* 0x0000002400577308 */ /* 0x0002e20000002000 */
[----:B------:R-:W-:-:S03]  /*1760*/  ISETP.NE.AND P3, PT, R23, RZ, PT ;  /* 0x000000ff1700720c */ /* 0x000fc60003f65270 */
[----:B------:R-:W-:Y:S01]  /*1770*/  @P4 FMUL R60, R60, 0.25 ;  /* 0x3e8000003c3c4820 */ /* 0x000fe20000400000 */
[----:B------:R-:W-:Y:S02]  /*1780*/  P2R R23, PR, RZ, 0x2 ;  /* 0x00000002ff177803 */ /* 0x000fe40000000000 */
[----:B------:R-:W-:Y:S01]  /*1790*/  P2R R42, PR, RZ, 0x4 ;  /* 0x00000004ff2a7803 */ /* 0x000fe20000000000 */
[----:B------:R-:W-:Y:S01]  /*17a0*/  @!P5 FMUL R12, R12, 16777216 ;  /* 0x4b8000000c0cd820 */ /* 0x000fe20000400000 */
[----:B------:R-:W-:Y:S01]  /*17b0*/  @!P5 FMUL R0, R0, 16777216 ;  /* 0x4b8000000000d820 */ /* 0x000fe20000400000 */
[----:B------:R-:W-:Y:S01]  /*17c0*/  FADD R32, R32, 9.9999997473787516356e-06 ;  /* 0x3727c5ac20207421 */ /* 0x000fe20000000000 */
[----:B------:R-:W-:Y:S01]  /*17d0*/  ISETP.NE.AND P5, PT, R27, RZ, PT ;  /* 0x000000ff1b00720c */ /* 0x000fe20003fa5270 */
[----:B-1----:R-:W-:Y:S02]  /*17e0*/  FADD R36, R21, 9.9999997473787516356e-06 ;  /* 0x3727c5ac15247421 */ /* 0x002fe40000000000 */
[----:B------:R-:W-:Y:S01]  /*17f0*/  @!P3 FMUL R7, R7, 16777216 ;  /* 0x4b8000000707b820 */ /* 0x000fe20000400000 */
[----:B------:R-:W-:Y:S01]  /*1800*/  @!P3 FMUL R86, R86, 16777216 ;  /* 0x4b8000005656b820 */ /* 0x000fe20000400000 */
[----:B------:R-:W-:Y:S01]  /*1810*/  ISETP.NE.AND P3, PT, R42, RZ, PT ;  /* 0x000000ff2a00720c */ /* 0x000fe20003f65270 */
[----:B------:R-:W1:Y:S08]  /*1820*/  MUFU.SQRT R43, R32 ;  /* 0x00000020002b7308 */ /* 0x000e700000002000 */
[----:B------:R-:W-:Y:S01]  /*1830*/  MUFU.SQRT R21, R36 ;  /* 0x0000002400157308 */ /* 0x000fe20000002000 */
[----:B------:R-:W-:Y:S01]  /*1840*/  @!P0 FMUL R90, R90, 16777216 ;  /* 0x4b8000005a5a8820 */ /* 0x000fe20000400000 */
[----:B------:R-:W-:Y:S01]  /*1850*/  @!P0 FMUL R81, R81, 16777216 ;  /* 0x4b80000051518820 */ /* 0x000fe20000400000 */
[----:B---3--:R-:W-:Y:S01]  /*1860*/  FSETP.GEU.AND P0, PT, R87, 1.175494350822287508e-38, PT ;  /* 0x008000005700780b */ /* 0x008fe20003f0e000 */
[----:B------:R-:W-:Y:S01]  /*1870*/  @!P3 FMUL R62, R62, 16777216 ;  /* 0x4b8000003e3eb820 */ /* 0x000fe20000400000 */
[----:B------:R-:W-:Y:S01]  /*1880*/  @!P3 FMUL R44, R44, 16777216 ;  /* 0x4b8000002c2cb820 */ /* 0x000fe20000400000 */
[----:B------:R-:W-:Y:S01]  /*1890*/  ISETP.NE.AND P3, PT, R19, RZ, PT ;  /* 0x000000ff1300720c */ /* 0x000fe20003f65270 */
[----:B------:R-:W-:Y:S01]  /*18a0*/  @!P6 FMUL R47, R47, 16777216 ;  /* 0x4b8000002f2fe820 */ /* 0x000fe20000400000 */
[----:B------:R-:W-:Y:S01]  /*18b0*/  @!P6 FMUL R82, R82, 16777216 ;  /* 0x4b8000005252e820 */ /* 0x000fe20000400000 */
[----:B-1----:R-:W-:Y:S01]  /*18c0*/  FSETP.GT.AND P6, PT, R43, 8.50705917302346158658e+37, PT ;  /* 0x7e8000002b00780b */ /* 0x002fe20003fc4000 */
[----:B------:R-:W-:Y:S01]  /*18d0*/  @!P5 FMUL R15, R15, 16777216 ;  /* 0x4b8000000f0fd820 */ /* 0x000fe20000400000 */
[----:B------:R-:W-:Y:S01]  /*18e0*/  @!P5 FMUL R85, R85, 16777216 ;  /* 0x4b8000005555d820 */ /* 0x000fe20000400000 */
[----:B0-----:R-:W-:-:S02]  /*18f0*/  CS2R R40, SRZ ;  /* 0x0000000000287805 */ /* 0x001fc4000001ff00 */
[----:B------:R-:W-:-:S05]  /*1900*/  FSEL R76, R22, 1, P6 ;  /* 0x3f800000164c7808 */ /* 0x000fca0003000000 */
[----:B------:R-:W-:Y:S01]  /*1910*/  @!P3 FMUL R60, R60, 16777216 ;  /* 0x4b8000003c3cb820 */ /* 0x000fe20000400000 */
[----:B------:R-:W-:Y:S01]  /*1920*/  @!P3 FMUL R35, R35, 16777216 ;  /* 0x4b8000002323b820 */ /* 0x000fe20000400000 */
[----:B------:R-:W-:Y:S01]  /*1930*/  ISETP.NE.AND P3, PT, R11, RZ, PT ;  /* 0x000000ff0b00720c */ /* 0x000fe20003f65270 */
[----:B------:R-:W-:Y:S02]  /*1940*/  IMAD.MOV.U32 R11, RZ, RZ, RZ ;  /* 0x000000ffff0b7224 */ /* 0x000fe400078e00ff */
[----:B------:R-:W-:Y:S01]  /*1950*/  IMAD.MOV.U32 R32, RZ, RZ, RZ ;  /* 0x000000ffff207224 */ /* 0x000fe200078e00ff */
[----:B------:R-:W0:Y:S01]  /*1960*/  MUFU.RCP R7, R7 ;  /* 0x0000000700077308 */ /* 0x000e220000001000 */
[----:B------:R-:W-:-:S07]  /*1970*/  IMAD.MOV.U32 R19, RZ, RZ, RZ ;  /* 0x000000ffff137224 */ /* 0x000fce00078e00ff */
[----:B------:R-:W1:Y:S01]  /*1980*/  MUFU.RCP R47, R47 ;  /* 0x0000002f002f7308 */ /* 0x000e620000001000 */
[----:B0-----:R-:W-:Y:S01]  /*1990*/  FMUL R86, R7, R86 ;  /* 0x0000005607567220 */ /* 0x001fe20000400000 */
[----:B------:R-:W-:Y:S02]  /*19a0*/  IMAD.MOV.U32 R7, RZ, RZ, RZ ;  /* 0x000000ffff077224 */ /* 0x000fe400078e00ff */
[----:B-1----:R-:W-:Y:S01]  /*19b0*/  FMUL R82, R47, R82 ;  /* 0x000000522f527220 */ /* 0x002fe20000400000 */
[----:B------:R-:W-:Y:S02]  /*19c0*/  IMAD.MOV.U32 R36, RZ, RZ, RZ ;  /* 0x000000ffff247224 */ /* 0x000fe400078e00ff */
[----:B------:R-:W-:-:S04]  /*19d0*/  IMAD.MOV.U32 R52, RZ, RZ, RZ ;  /* 0x000000ffff347224 */ /* 0x000fc800078e00ff */
[----:B------:R-:W3:Y:S01]  /*19e0*/  @P3 LDG.E.EL R36, desc[UR4][R100.64+-0x400] ;  /* 0xfffc000464243981 */ /* 0x000ee2000c2e1900 */
[----:B------:R-:W-:-:S03]  /*19f0*/  IMAD.MOV.U32 R42, RZ, RZ, RZ ;  /* 0x000000ffff2a7224 */ /* 0x000fc600078e00ff */
[----:B------:R-:W4:Y:S04]  /*1a00*/  @P3 LDG.E.EL R52, desc[UR4][R98.64+-0x400] ;  /* 0xfffc000462343981 */ /* 0x000f28000c2e1900 */
[----:B------:R0:W5:Y:S01]  /*1a10*/  @P3 LDG.E.EL R42, desc[UR4][R94.64+-0x400] ;  /* 0xfffc00045e2a3981 */ /* 0x000162000c2e1900 */
[----:B------:R-:W-:Y:S08]  /*1a20*/  MUFU.RCP R78, R78 ;  /* 0x0000004e004e7308 */ /* 0x000ff00000001000 */
[----:B0-----:R-:W-:Y:S01]  /*1a30*/  MUFU.RCP R95, R12 ;  /* 0x0000000c005f7308 */ /* 0x001fe20000001000 */
[----:B--2---:R-:W-:-:S05]  /*1a40*/  SEL R9, R9, RZ, P1 ;  /* 0x000000ff09097207 */ /* 0x004fca0000800000 */
[----:B------:R-:W-:-:S04]  /*1a50*/  FADD R24, R9, 0.0010000000474974513054 ;  /* 0x3a83126f09187421 */ /* 0x000fc80000000000 */
[----:B------:R-:W0:Y:S01]  /*1a60*/  MUFU.SQRT R9, R24 ;  /* 0x0000001800097308 */ /* 0x000e220000002000 */
[----:B------:R-:W-:Y:S01]  /*1a70*/  ISETP.NE.AND P1, PT, R39, RZ, PT ;  /* 0x000000ff2700720c */ /* 0x000fe20003f25270 */
[----:B------:R-:W-:Y:S01]  /*1a80*/  FADD R39, R18, 9.9999997473787516356e-06 ;  /* 0x3727c5ac12277421 */ /* 0x000fe20000000000 */
[----:B0-----:R-:W-:-:S05]  /*1a90*/  FSETP.GT.AND P4, PT, R9, 8.50705917302346158658e+37, PT ;  /* 0x7e8000000900780b */ /* 0x001fca0003f84000 */
[----:B------:R-:W0:Y:S01]  /*1aa0*/  MUFU.SQRT R46, R39 ;  /* 0x00000027002e7308 */ /* 0x000e220000002000 */
[----:B------:R-:W-:Y:S02]  /*1ab0*/  FSETP.GEU.AND P2, PT, R9, 1.175494350822287508e-38, PT ;  /* 0x008000000900780b */ /* 0x000fe40003f4e000 */
[----:B------:R-:W-:-:S05]  /*1ac0*/  FSEL R27, R22, 1, P4 ;  /* 0x3f800000161b7808 */ /* 0x000fca0002000000 */
[----:B------:R-:W-:Y:S01]  /*1ad0*/  @P4 FMUL R9, R9, 0.25 ;  /* 0x3e80000009094820 */ /* 0x000fe20000400000 */
[----:B------:R-:W-:-:S04]  /*1ae0*/  FSETP.GT.AND P4, PT, R87, 8.50705917302346158658e+37, PT ;  /* 0x7e8000005700780b */ /* 0x000fc80003f84000 */
[----:B------:R-:W-:Y:S01]  /*1af0*/  FSEL R74, R22, 1, P4 ;  /* 0x3f800000164a7808 */ /* 0x000fe20002000000 */
[----:B------:R-:W-:Y:S01]  /*1b00*/  @!P1 FMUL R51, R51, 16777216 ;  /* 0x4b80000033339820 */ /* 0x000fe20000400000 */
[----:B------:R-:W-:Y:S01]  /*1b10*/  P2R R24, PR, RZ, 0x4 ;  /* 0x00000004ff187803 */ /* 0x000fe20000000000 */
[----:B------:R-:W-:Y:S01]  /*1b20*/  @!P1 FMUL R37, R37, 16777216 ;  /* 0x4b80000025259820 */ /* 0x000fe20000400000 */
[----:B------:R-:W-:-:S05]  /*1b30*/  FSETP.GT.AND P2, PT, R21, 8.50705917302346158658e+37, PT ;  /* 0x7e8000001500780b */ /* 0x000fca0003f44000 */
[----:B------:R-:W-:Y:S01]  /*1b40*/  @P4 FMUL R87, R87, 0.25 ;  /* 0x3e80000057574820 */ /* 0x000fe20000400000 */
[C---:B0-----:R-:W-:Y:S02]  /*1b50*/  FSETP.GT.AND P4, PT, R46.reuse, 8.50705917302346158658e+37, PT ;  /* 0x7e8000002e00780b */ /* 0x041fe40003f84000 */
[----:B------:R-:W-:Y:S02]  /*1b60*/  ISETP.NE.AND P1, PT, R23, RZ, PT ;  /* 0x000000ff1700720c */ /* 0x000fe40003f25270 */
[----:B------:R-:W-:Y:S02]  /*1b70*/  FSETP.GEU.AND P5, PT, R46, 1.175494350822287508e-38, PT ;  /* 0x008000002e00780b */ /* 0x000fe40003fae000 */
[C---:B------:R-:W-:Y:S01]  /*1b80*/  FSEL R18, R22.reuse, 1, P4 ;  /* 0x3f80000016127808 */ /* 0x040fe20002000000 */
[----:B------:R-:W-:Y:S01]  /*1b90*/  @!P0 FMUL R87, R87, 16777216 ;  /* 0x4b80000057578820 */ /* 0x000fe20000400000 */
[----:B------:R-:W-:Y:S01]  /*1ba0*/  FSEL R22, R22, 1, P2 ;  /* 0x3f80000016167808 */ /* 0x000fe20001000000 */
[----:B------:R-:W-:-:S04]  /*1bb0*/  @!P0 FMUL R74, R74, 16777216 ;  /* 0x4b8000004a4a8820 */ /* 0x000fc80000400000 */
[----:B------:R-:W-:Y:S01]  /*1bc0*/  @P4 FMUL R46, R46, 0.25 ;  /* 0x3e8000002e2e4820 */ /* 0x000fe20000400000 */
[C---:B------:R-:W-:Y:S01]  /*1bd0*/  FSETP.GEU.AND P4, PT, R43.reuse, 1.175494350822287508e-38, PT ;  /* 0x008000002b00780b */ /* 0x040fe20003f8e000 */
[----:B------:R-:W-:Y:S01]  /*1be0*/  @P6 FMUL R43, R43, 0.25 ;  /* 0x3e8000002b2b6820 */ /* 0x000fe20000400000 */
[C---:B------:R-:W-:Y:S01]  /*1bf0*/  FSETP.GEU.AND P6, PT, R21.reuse, 1.175494350822287508e-38, PT ;  /* 0x008000001500780b */ /* 0x040fe20003fce000 */
[----:B------:R-:W-:Y:S01]  /*1c00*/  @P2 FMUL R21, R21, 0.25 ;  /* 0x3e80000015152820 */ /* 0x000fe20000400000 */
[----:B------:R0:W2:Y:S01]  /*1c10*/  @P1 LDG.E.EL R41, desc[UR4][R16.64+-0x400] ;  /* 0xfffc000410291981 */ /* 0x0000a2000c2e1900 */
[----:B------:R-:W-:Y:S01]  /*1c20*/  ISETP.NE.AND P2, PT, R24, RZ, PT ;  /* 0x000000ff1800720c */ /* 0x000fe20003f45270 */
[----:B------:R-:W-:Y:S01]  /*1c30*/  IMAD.MOV.U32 R24, RZ, RZ, RZ ;  /* 0x000000ffff187224 */ /* 0x000fe200078e00ff */
[----:B------:R-:W-:Y:S01]  /*1c40*/  ISETP.NE.AND P0, PT, R3, RZ, PT ;  /* 0x000000ff0300720c */ /* 0x000fe20003f05270 */
[----:B------:R1:W3:Y:S01]  /*1c50*/  @P1 LDG.E.EL R40, desc[UR4][R92.64+-0x400] ;  /* 0xfffc00045c281981 */ /* 0x0002e2000c2e1900 */
[----:B------:R-:W-:-:S02]  /*1c60*/  IMAD.MOV.U32 R3, RZ, RZ, RZ ;  /* 0x000000ffff037224 */ /* 0x000fc400078e00ff */
[----:B------:R-:W-:Y:S01]  /*1c70*/  IMAD.MOV.U32 R39, RZ, RZ, RZ ;  /* 0x000000ffff277224 */ /* 0x000fe200078e00ff */
[----:B------:R1:W3:Y:S01]  /*1c80*/  @P1 LDG.E.EL R11, desc[UR4][R30.64+-0x400] ;  /* 0xfffc00041e0b1981 */ /* 0x0002e2000c2e1900 */
[----:B0-----:R-:W-:Y:S01]  /*1c90*/  CS2R R16, SRZ ;  /* 0x0000000000107805 */ /* 0x001fe2000001ff00 */
[----:B-1----:R-:W0:Y:S05]  /*1ca0*/  LDC.64 R92, c[0x0][0x250] ;  /* 0x00009400ff5c7b82 */ /* 0x002e2a0000000a00 */
[----:B------:R1:W3:Y:S01]  /*1cb0*/  @P1 LDG.E.EL R16, desc[UR4][R28.64+-0x400] ;  /* 0xfffc00041c101981 */ /* 0x0002e2000c2e1900 */
[----:B------:R-:W-:-:S05]  /*1cc0*/  IMAD.WIDE R30, R33, 0x4, R88 ;  /* 0x00000004211e7825 */ /* 0x000fca00078e0258 */
[----:B------:R-:W3:Y:S01]  /*1cd0*/  @P3 LDG.E.EL R3, desc[UR4][R30.64+-0x400] ;  /* 0xfffc00041e033981 */ /* 0x000ee2000c2e1900 */
[----:B------:R-:W-:Y:S01]  /*1ce0*/  IMAD.WIDE R88, R49, 0x4, R88 ;  /* 0x0000000431587825 */ /* 0x000fe200078e0258 */
[----:B-1----:R1:W4:Y:S02]  /*1cf0*/  MUFU.RCP R28, R15 ;  /* 0x0000000f001c7308 */ /* 0x0023240000001000 */
[----:B------:R-:W3:Y:S01]  /*1d00*/  @P3 LDG.E.EL R24, desc[UR4][R30.64+-0x400] ;  /* 0xfffc00041e183981 */ /* 0x000ee2000c2e1900 */
[----:B------:R-:W-:-:S03]  /*1d10*/  IMAD.MOV.U32 R29, RZ, RZ, RZ ;  /* 0x000000ffff1d7224 */ /* 0x000fc600078e00ff */
[----:B------:R-:W3:Y:S04]  /*1d20*/  @P3 LDG.E.EL R39, desc[UR4][R30.64+-0x400] ;  /* 0xfffc00041e273981 */ /* 0x000ee8000c2e1900 */
[----:B------:R4:W3:Y:S01]  /*1d30*/  @P3 LDG.E.EL R32, desc[UR4][R30.64+-0x400] ;  /* 0xfffc00041e203981 */ /* 0x0008e2000c2e1900 */
[----:B-1----:R-:W-:-:S03]  /*1d40*/  IMAD.MOV.U32 R15, RZ, RZ, RZ ;  /* 0x000000ffff0f7224 */ /* 0x002fc600078e00ff */
[----:B------:R-:W3:Y:S04]  /*1d50*/  @P1 LDG.E.EL R17, desc[UR4][R88.64+-0x400] ;  /* 0xfffc000458111981 */ /* 0x000ee8000c2e1900 */
[----:B------:R-:W3:Y:S01]  /*1d60*/  @P1 LDG.E.EL R29, desc[UR4][R88.64+-0x400] ;  /* 0xfffc0004581d1981 */ /* 0x000ee2000c2e1900 */
[----:B----4-:R-:W-:-:S03]  /*1d70*/  CS2R R30, SRZ ;  /* 0x00000000001e7805 */ /* 0x010fc6000001ff00 */
[----:B------:R-:W4:Y:S04]  /*1d80*/  @P1 LDG.E.EL R15, desc[UR4][R88.64+-0x400] ;  /* 0xfffc0004580f1981 */ /* 0x000f28000c2e1900 */
[----:B------:R1:W4:Y:S01]  /*1d90*/  @P1 LDG.E.EL R30, desc[UR4][R88.64+-0x400] ;  /* 0xfffc0004581e1981 */ /* 0x000322000c2e1900 */
[----:B------:R-:W-:Y:S01]  /*1da0*/  FMUL R85, R28, R85 ;  /* 0x000000551c557220 */ /* 0x000fe20000400000 */
[----:B-1----:R0:W1:Y:S01]  /*1db0*/  MUFU.RCP R88, R90 ;  /* 0x0000005a00587308 */ /* 0x0020620000001000 */
[----:B------:R-:W-:Y:S02]  /*1dc0*/  IMAD.MOV.U32 R28, RZ, RZ, RZ ;  /* 0x000000ffff1c7224 */ /* 0x000fe400078e00ff */
[----:B0-----:R-:W-:-:S04]  /*1dd0*/  IMAD.WIDE R90, R33, 0x4, R92 ;  /* 0x00000004215a7825 */ /* 0x001fc800078e025c */
[----:B------:R-:W-:Y:S01]  /*1de0*/  @!P5 FMUL R46, R46, 16777216 ;  /* 0x4b8000002e2ed820 */ /* 0x000fe20000400000 */
[----:B------:R-:W4:Y:S01]  /*1df0*/  @P3 LDG.E.EL R19, desc[UR4][R90.64+-0x400] ;  /* 0xfffc00045a133981 */ /* 0x000f22000c2e1900 */
[----:B-1----:R-:W-:Y:S01]  /*1e00*/  FMUL R81, R88, R81 ;  /* 0x0000005158517220 */ /* 0x002fe20000400000 */
[----:B------:R-:W-:Y:S02]  /*1e10*/  CS2R R88, SRZ ;  /* 0x0000000000587805 */ /* 0x000fe4000001ff00 */
[----:B------:R-:W4:Y:S01]  /*1e20*/  @P3 LDG.E.EL R7, desc[UR4][R90.64+-0x400] ;  /* 0xfffc00045a073981 */ /* 0x000f22000c2e1900 */
[----:B------:R-:W-:-:S03]  /*1e30*/  IMAD.WIDE R92, R49, 0x4, R92 ;  /* 0x00000004315c7825 */ /* 0x000fc600078e025c */
[----:B------:R-:W4:Y:S04]  /*1e40*/  @P3 LDG.E.EL R31, desc[UR4][R90.64+-0x400] ;  /* 0xfffc00045a1f3981 */ /* 0x000f28000c2e1900 */
[----:B------:R0:W4:Y:S04]  /*1e50*/  @P3 LDG.E.EL R28, desc[UR4][R90.64+-0x400] ;  /* 0xfffc00045a1c3981 */ /* 0x000128000c2e1900 */
[----:B------:R-:W4:Y:S04]  /*1e60*/  @P1 LDG.E.EL R88, desc[UR4][R92.64+-0x400] ;  /* 0xfffc00045c581981 */ /* 0x000f28000c2e1900 */
[----:B------:R-:W4:Y:S01]  /*1e70*/  @P1 LDG.E.EL R89, desc[UR4][R92.64+-0x400] ;  /* 0xfffc00045c591981 */ /* 0x000f22000c2e1900 */
[----:B0-----:R-:W-:-:S06]  /*1e80*/  CS2R R90, SRZ ;  /* 0x00000000005a7805 */ /* 0x001fcc000001ff00 */
[----:B------:R-:W4:Y:S04]  /*1e90*/  @P1 LDG.E.EL R90, desc[UR4][R92.64+-0x400] ;  /* 0xfffc00045c5a1981 */ /* 0x000f28000c2e1900 */
[----:B------:R0:W4:Y:S01]  /*1ea0*/  @P1 LDG.E.EL R91, desc[UR4][R92.64+-0x400] ;  /* 0xfffc00045c5b1981 */ /* 0x000122000c2e1900 */
[----:B------:R-:W1:Y:S08]  /*1eb0*/  MUFU.RCP R87, R87 ;  /* 0x0000005700577308 */ /* 0x000e700000001000 */
[----:B0-----:R0:W1:Y:S02]  /*1ec0*/  MUFU.RCP R93, R46 ;  /* 0x0000002e005d7308 */ /* 0x0010640000001000 */
[----:B0-----:R-:W0:Y:S01]  /*1ed0*/  LDC.64 R46, c[0x0][0x258] ;  /* 0x00009600ff2e7b82 */ /* 0x001e220000000a00 */
[----:B------:R-:W-:Y:S01]  /*1ee0*/  @!P6 FMUL R21, R21, 16777216 ;  /* 0x4b8000001515e820 */ /* 0x000fe20000400000 */
[----:B------:R-:W-:Y:S01]  /*1ef0*/  @!P4 FMUL R43, R43, 16777216 ;  /* 0x4b8000002b2bc820 */ /* 0x000fe20000400000 */
[----:B------:R-:W-:-:S04]  /*1f00*/  @!P5 FMUL R18, R18, 16777216 ;  /* 0x4b8000001212d820 */ /* 0x000fc80000400000 */
[----:B------:R-:W0:Y:S01]  /*1f10*/  MUFU.RCP R21, R21 ;  /* 0x0000001500157308 */ /* 0x000e220000001000 */
[----:B-1----:R-:W-:Y:S01]  /*1f20*/  FMUL R87, R87, R74 ;  /* 0x0000004a57577220 */ /* 0x002fe20000400000 */
[----:B------:R-:W-:Y:S01]  /*1f30*/  FMUL R18, R93, R18 ;  /* 0x000000125d127220 */ /* 0x000fe20000400000 */
[----:B------:R-:W-:-:S05]  /*1f40*/  IMAD.MOV.U32 R74, RZ, RZ, RZ ;  /* 0x000000ffff4a7224 */ /* 0x000fca00078e00ff */
[----:B------:R-:W1:Y:S01]  /*1f50*/  MUFU.RCP R43, R43 ;  /* 0x0000002b002b7308 */ /* 0x000e620000001000 */
[----:B------:R-:W-:Y:S02]  /*1f60*/  IMAD.MOV.U32 R23, RZ, RZ, RZ ;  /* 0x000000ffff177224 */ /* 0x000fe400078e00ff */
[----:B------:R-:W-:Y:S01]  /*1f70*/  @!P6 FMUL R22, R22, 16777216 ;  /* 0x4b8000001616e820 */ /* 0x000fe20000400000 */
[----:B------:R-:W-:-:S03]  /*1f80*/  @!P4 FMUL R76, R76, 16777216 ;  /* 0x4b8000004c4cc820 */ /* 0x000fc60000400000 */
[----:B------:R-:W4:Y:S01]  /*1f90*/  @P3 LDG.E.EL R23, desc[UR4][R96.64+-0x400] ;  /* 0xfffc000460173981 */ /* 0x000f22000c2e1900 */
[----:B0-----:R-:W-:-:S04]  /*1fa0*/  IMAD.WIDE R92, R33, 0x4, R46 ;  /* 0x00000004215c7825 */ /* 0x001fc800078e022e */
[----:B------:R-:W-:Y:S01]  /*1fb0*/  IMAD.MOV.U32 R33, RZ, RZ, RZ ;  /* 0x000000ffff217224 */ /* 0x000fe200078e00ff */
[----:B------:R-:W4:Y:S01]  /*1fc0*/  @P3 LDG.E.EL R74, desc[UR4][R92.64+-0x400] ;  /* 0xfffc00045c4a3981 */ /* 0x000f22000c2e1900 */
[----:B------:R-:W-:Y:S01]  /*1fd0*/  FMUL R22, R21, R22 ;  /* 0x0000001615167220 */ /* 0x000fe20000400000 */
[----:B------:R-:W-:Y:S02]  /*1fe0*/  IMAD.MOV.U32 R21, RZ, RZ, RZ ;  /* 0x000000ffff157224 */ /* 0x000fe400078e00ff */
[----:B-1----:R-:W-:Y:S01]  /*1ff0*/  FMUL R76, R43, R76 ;  /* 0x0000004c2b4c7220 */ /* 0x002fe20000400000 */
[----:B------:R-:W4:Y:S01]  /*2000*/  @P3 LDG.E.EL R33, desc[UR4][R92.64+-0x400] ;  /* 0xfffc00045c213981 */ /* 0x000f22000c2e1900 */
[----:B------:R-:W-:-:S03]  /*2010*/  IMAD.MOV.U32 R43, RZ, RZ, RZ ;  /* 0x000000ffff2b7224 */ /* 0x000fc600078e00ff */
[----:B------:R-:W4:Y:S04]  /*2020*/  @P3 LDG.E.EL R21, desc[UR4][R92.64+-0x400] ;  /* 0xfffc00045c153981 */ /* 0x000f28000c2e1900 */
[----:B------:R0:W4:Y:S01]  /*2030*/  @P3 LDG.E.EL R43, desc[UR4][R92.64+-0x400] ;  /* 0xfffc00045c2b3981 */ /* 0x000122000c2e1900 */
[----:B------:R-:W-:Y:S01]  /*2040*/  FMUL R72, R78, R72 ;  /* 0x000000484e487220 */ /* 0x000fe20000400000 */
[----:B------:R-:W-:Y:S01]  /*2050*/  FMUL R0, R95, R0 ;  /* 0x000000005f007220 */ /* 0x000fe20000400000 */
[----:B------:R-:W-:Y:S01]  /*2060*/  IMAD.WIDE R46, R49, 0x4, R46 ;  /* 0x00000004312e7825 */ /* 0x000fe200078e022e */
[----:B------:R-:W-:-:S03]  /*2070*/  CS2R R94, SRZ ;  /* 0x00000000005e7805 */ /* 0x000fc6000001ff00 */
[----:B------:R-:W-:Y:S02]  /*2080*/  IMAD.MOV.U32 R78, RZ, RZ, RZ ;  /* 0x000000ffff4e7224 */ /* 0x000fe400078e00ff */
[----:B------:R-:W-:Y:S01]  /*2090*/  IMAD.MOV.U32 R49, RZ, RZ, RZ ;  /* 0x000000ffff317224 */ /* 0x000fe200078e00ff */
[----:B------:R-:W4:Y:S04]  /*20a0*/  @P1 LDG.E.EL R95, desc[UR4][R46.64+-0x400] ;  /* 0xfffc00042e5f1981 */ /* 0x000f28000c2e1900 */
[----:B------:R-:W4:Y:S04]  /*20b0*/  @P1 LDG.E.EL R78, desc[UR4][R46.64+-0x400] ;  /* 0xfffc00042e4e1981 */ /* 0x000f28000c2e1900 */
[----:B------:R-:W4:Y:S04]  /*20c0*/  @P1 LDG.E.EL R49, desc[UR4][R46.64+-0x400] ;  /* 0xfffc00042e311981 */ /* 0x000f28000c2e1900 */
[----:B------:R1:W4:Y:S01]  /*20d0*/  @P1 LDG.E.EL R94, desc[UR4][R46.64+-0x400] ;  /* 0xfffc00042e5e1981 */ /* 0x000322000c2e1900 */
[----:B------:R-:W0:Y:S01]  /*20e0*/  MUFU.RCP R5, R5 ;  /* 0x0000000500057308 */ /* 0x000e220000001000 */
[----:B------:R-:W-:Y:S01]  /*20f0*/  FADD R57, R6, -R57 ;  /* 0x8000003906397221 */ /* 0x000fe20000000000 */
[----:B------:R-:W-:Y:S01]  /*2100*/  @!P2 FMUL R9, R9, 16777216 ;  /* 0x4b8000000909a820 */ /* 0x000fe20000400000 */
[----:B------:R-:W-:-:S05]  /*2110*/  FADD R75, R8, -R75 ;  /* 0x8000004b084b7221 */ /* 0x000fca0000000000 */
[----:B------:R0:W1:Y:S01]  /*2120*/  MUFU.RCP R6, R51 ;  /* 0x0000003300067308 */ /* 0x0000620000001000 */
[----:B------:R-:W-:Y:S01]  /*2130*/  FADD R67, R80, -R67 ;  /* 0x8000004350437221 */ /* 0x000fe20000000000 */
[----:B------:R-:W-:-:S06]  /*2140*/  SEL R52, R52, RZ, P3 ;  /* 0x000000ff34347207 */ /* 0x000fcc0001800000 */
[----:B------:R-:W1:Y:S01]  /*2150*/  MUFU.RCP R8, R9 ;  /* 0x0000000900087308 */ /* 0x000e620000001000 */
[----:B0-----:R-:W-:Y:S01]  /*2160*/  FMUL R51, R5, R4 ;  /* 0x0000000405337220 */ /* 0x001fe20000400000 */
[----:B------:R-:W-:Y:S01]  /*2170*/  FMUL R86, R86, R57 ;  /* 0x0000003956567220 */ /* 0x000fe20000400000 */
[----:B------:R-:W-:Y:S01]  /*2180*/  FADD R77, R77, -R64 ;  /* 0x800000404d4d7221 */ /* 0x000fe20000000000 */
[----:B------:R-:W-:Y:S01]  /*2190*/  FMUL R18, R18, R67 ;  /* 0x0000004312127220 */ /* 0x000fe20000400000 */
[----:B------:R-:W-:Y:S01]  /*21a0*/  @!P2 FMUL R27, R27, 16777216 ;  /* 0x4b8000001b1ba820 */ /* 0x000fe20000400000 */
[----:B------:R-:W-:Y:S02]  /*21b0*/  FFMA R58, R73, R86, R58 ;  /* 0x00000056493a7223 */ /* 0x000fe4000000003a */
[----:B------:R-:W0:Y:S01]  /*21c0*/  MUFU.RCP R93, R56 ;  /* 0x00000038005d7308 */ /* 0x000e220000001000 */
[----:B------:R-:W-:Y:S01]  /*21d0*/  FMUL R22, R22, R77 ;  /* 0x0000004d16167220 */ /* 0x000fe20000400000 */
[----:B-----5:R-:W-:Y:S01]  /*21e0*/  SEL R42, R42, RZ, P3 ;  /* 0x000000ff2a2a7207 */ /* 0x020fe20001800000 */
[----:B------:R-:W-:Y:S01]  /*21f0*/  FADD R14, R14, -R55 ;  /* 0x800000370e0e7221 */ /* 0x000fe20000000000 */
[----:B-1----:R-:W-:Y:S01]  /*2200*/  FMUL R37, R6, R37 ;  /* 0x0000002506257220 */ /* 0x002fe20000400000 */
[----:B------:R-:W-:-:S03]  /*2210*/  ISETP.NE.AND P2, PT, R34, RZ, PT ;  /* 0x000000ff2200720c */ /* 0x000fc60003f45270 */
[----:B------:R-:W-:Y:S01]  /*2220*/  MUFU.RCP R47, R62 ;  /* 0x0000003e002f7308 */ /* 0x000fe20000001000 */
[----:B------:R-:W-:Y:S01]  /*2230*/  FFMA R48, R63, R18, R48 ;  /* 0x000000123f307223 */ /* 0x000fe20000000030 */
[----:B------:R-:W-:Y:S01]  /*2240*/  FFMA R54, R59, R22, R54 ;  /* 0x000000163b367223 */ /* 0x000fe20000000036 */
[----:B------:R-:W-:Y:S01]  /*2250*/  FMUL R85, R85, R14 ;  /* 0x0000000e55557220 */ /* 0x000fe20000400000 */
[----:B------:R-:W-:Y:S01]  /*2260*/  FMUL R27, R8, R27 ;  /* 0x0000001b081b7220 */ /* 0x000fe20000400000 */
[----:B------:R-:W-:Y:S01]  /*2270*/  FSETP.GEU.AND P4, PT, R58, RZ, PT ;  /* 0x000000ff3a00720b */ /* 0x000fe20003f8e000 */
[----:B------:R-:W-:Y:S01]  /*2280*/  FMUL R82, R82, R75 ;  /* 0x0000004b52527220 */ /* 0x000fe20000400000 */
[----:B------:R-:W-:Y:S01]  /*2290*/  FFMA R13, R70, R85, R13 ;  /* 0x00000055460d7223 */ /* 0x000fe2000000000d */
[----:B------:R-:W1:Y:S01]  /*22a0*/  MUFU.RCP R60, R60 ;  /* 0x0000003c003c7308 */ /* 0x000e620000001000 */
[----:B------:R-:W-:Y:S01]  /*22b0*/  FADD R84, R84, -R71 ;  /* 0x8000004754547221 */ /* 0x000fe20000000000 */
[----:B0-----:R-:W-:Y:S01]  /*22c0*/  FMUL R38, R93, R38 ;  /* 0x000000265d267220 */ /* 0x001fe20000400000 */
[----:B------:R-:W-:-:S02]  /*22d0*/  FFMA R26, R69, R82, R26 ;  /* 0x00000052451a7223 */ /* 0x000fc4000000001a */
[----:B------:R-:W-:-:S04]  /*22e0*/  FMUL R81, R81, R84 ;  /* 0x0000005451517220 */ /* 0x000fc80000400000 */
[----:B------:R-:W-:Y:S01]  /*22f0*/  FFMA R25, R66, R81, R25 ;  /* 0x0000005142197223 */ /* 0x000fe20000000019 */
[----:B------:R-:W-:Y:S01]  /*2300*/  FADD R68, R83, -R68 ;  /* 0x8000004453447221 */ /* 0x000fe20000000000 */
[----:B------:R-:W-:Y:S01]  /*2310*/  FADD R79, R79, -R50 ;  /* 0x800000324f4f7221 */ /* 0x000fe20000000000 */
[----:B-1----:R-:W-:Y:S02]  /*2320*/  FMUL R35, R60, R35 ;  /* 0x000000233c237220 */ /* 0x002fe40000400000 */
[----:B------:R-:W-:Y:S01]  /*2330*/  FMUL R68, R87, R68 ;  /* 0x0000004457447220 */ /* 0x000fe20000400000 */
[----:B------:R-:W-:Y:S01]  /*2340*/  FMUL R76, R76, R79 ;  /* 0x0000004f4c4c7220 */ /* 0x000fe20000400000 */
[----:B------:R-:W-:Y:S02]  /*2350*/  ISETP.NE.AND P6, PT, R53, RZ, PT ;  /* 0x000000ff3500720c */ /* 0x000fe40003fc5270 */
[----:B------:R-:W-:Y:S01]  /*2360*/  FFMA R20, R65, R68, R20 ;  /* 0x0000004441147223 */ /* 0x000fe20000000014 */
[----:B------:R-:W-:Y:S01]  /*2370*/  FFMA R2, R61, R76, R2 ;  /* 0x0000004c3d027223 */ /* 0x000fe20000000002 */
[----:B------:R-:W-:-:S02]  /*2380*/  FSETP.GEU.AND P5, PT, R48, RZ, PT ;  /* 0x000000ff3000720b */ /* 0x000fc40003fae000 */
[----:B--2---:R-:W-:Y:S02]  /*2390*/  SEL R4, R41, RZ, P1 ;  /* 0x000000ff29047207 */ /* 0x004fe40000800000 */
[----:B---3--:R-:W-:Y:S02]  /*23a0*/  SEL R12, R3, RZ, P3 ;  /* 0x000000ff030c7207 */ /* 0x008fe40001800000 */
[----:B------:R-:W-:Y:S02]  /*23b0*/  SEL R3, R36, RZ, P3 ;  /* 0x000000ff24037207 */ /* 0x000fe40001800000 */
[----:B------:R-:W-:-:S03]  /*23c0*/  SEL R5, R24, RZ, P3 ;  /* 0x000000ff18057207 */ /* 0x000fc60001800000 */
[----:B------:R-:W-:Y:S01]  /*23d0*/  FADD R3, R3, -R12 ;  /* 0x8000000c03037221 */ /* 0x000fe20000000000 */
[----:B------:R-:W-:-:S03]  /*23e0*/  SEL R6, R39, RZ, P3 ;  /* 0x000000ff27067207 */ /* 0x000fc60001800000 */
[----:B------:R-:W-:Y:S01]  /*23f0*/  FMUL R72, R72, R3 ;  /* 0x0000000348487220 */ /* 0x000fe20000400000 */
[----:B------:R-:W-:Y:S01]  /*2400*/  FADD R3, R52, -R5 ;  /* 0x8000000534037221 */ /* 0x000fe20000000000 */
[----:B------:R-:W-:Y:S02]  /*2410*/  SEL R9, R32, RZ, P3 ;  /* 0x000000ff20097207 */ /* 0x000fe40001800000 */
[----:B------:R-:W-:Y:S01]  /*2420*/  SEL R17, R17, RZ, P1 ;  /* 0x000000ff11117207 */ /* 0x000fe20000800000 */
[----:B------:R-:W-:Y:S02]  /*2430*/  FMUL R18, R0, R3 ;  /* 0x0000000300127220 */ /* 0x000fe40000400000 */
[----:B------:R-:W-:Y:S02]  /*2440*/  FADD R3, R42, -R9 ;  /* 0x800000092a037221 */ /* 0x000fe40000000000 */
[----:B------:R-:W0:Y:S01]  /*2450*/  LDC.64 R8, c[0x0][0x260] ;  /* 0x00009800ff087b82 */ /* 0x000e220000000a00 */
[----:B------:R-:W-:Y:S01]  /*2460*/  FADD R4, R4, -R17 ;  /* 0x8000001104047221 */ /* 0x000fe20000000000 */
[----:B------:R-:W-:-:S03]  /*2470*/  SEL R5, R40, RZ, P1 ;  /* 0x000000ff28057207 */ /* 0x000fc60000800000 */
[----:B------:R-:W-:Y:S01]  /*2480*/  FMUL R14, R37, R4 ;  /* 0x00000004250e7220 */ /* 0x000fe20000400000 */
[----:B------:R-:W-:Y:S02]  /*2490*/  FSEL R4, R58, RZ, P4 ;  /* 0x000000ff3a047208 */ /* 0x000fe40002000000 */
[----:B----4-:R-:W-:Y:S01]  /*24a0*/  SEL R30, R30, RZ, P1 ;  /* 0x000000ff1e1e7207 */ /* 0x010fe20000800000 */
[----:B------:R-:W-:-:S04]  /*24b0*/  FMUL R12, R47, R44 ;  /* 0x0000002c2f0c7220 */ /* 0x000fc80000400000 */
[----:B------:R-:W-:Y:S01]  /*24c0*/  FADD R5, R5, -R30 ;  /* 0x8000001e05057221 */ /* 0x000fe20000000000 */
[----:B------:R-:W-:Y:S01]  /*24d0*/  FMUL R17, R38, R3 ;  /* 0x0000000326117220 */ /* 0x000fe20000400000 */
[----:B------:R-:W-:Y:S02]  /*24e0*/  SEL R19, R19, RZ, P3 ;  /* 0x000000ff13137207 */ /* 0x000fe40001800000 */
[----:B------:R-:W-:Y:S02]  /*24f0*/  SEL R7, R7, RZ, P3 ;  /* 0x000000ff07077207 */ /* 0x000fe40001800000 */
[----:B------:R-:W-:Y:S02]  /*2500*/  SEL R31, R31, RZ, P3 ;  /* 0x000000ff1f1f7207 */ /* 0x000fe40001800000 */
[----:B------:R-:W-:Y:S01]  /*2510*/  SEL R28, R28, RZ, P3 ;  /* 0x000000ff1c1c7207 */ /* 0x000fe20001800000 */
[----:B------:R-:W-:Y:S01]  /*2520*/  FMUL R12, R12, R5 ;  /* 0x000000050c0c7220 */ /* 0x000fe20000400000 */
[----:B------:R-:W-:-:S02]  /*2530*/  SEL R29, R29, RZ, P1 ;  /* 0x000000ff1d1d7207 */ /* 0x000fc40000800000 */
[----:B------:R-:W-:Y:S02]  /*2540*/  SEL R15, R15, RZ, P1 ;  /* 0x000000ff0f0f7207 */ /* 0x000fe40000800000 */
[----:B------:R-:W-:Y:S01]  /*2550*/  SEL R16, R16, RZ, P1 ;  /* 0x000000ff10107207 */ /* 0x000fe20000800000 */
[----:B0-----:R-:W-:Y:S01]  /*2560*/  IMAD.WIDE R8, R45, 0x4, R8 ;  /* 0x000000042d087825 */ /* 0x001fe200078e0208 */
[----:B------:R-:W-:Y:S02]  /*2570*/  SEL R89, R89, RZ, P1 ;  /* 0x000000ff59597207 */ /* 0x000fe40000800000 */
[----:B------:R-:W-:Y:S02]  /*2580*/  SEL R90, R90, RZ, P1 ;  /* 0x000000ff5a5a7207 */ /* 0x000fe40000800000 */
[----:B------:R-:W-:Y:S02]  /*2590*/  SEL R91, R91, RZ, P1 ;  /* 0x000000ff5b5b7207 */ /* 0x000fe40000800000 */
[----:B------:R-:W-:-:S02]  /*25a0*/  SEL R23, R23, RZ, P3 ;  /* 0x000000ff17177207 */ /* 0x000fc40001800000 */
[----:B------:R-:W-:-:S03]  /*25b0*/  SEL R74, R74, RZ, P3 ;  /* 0x000000ff4a4a7207 */ /* 0x000fc60001800000 */
[----:B------:R-:W-:Y:S02]  /*25c0*/  FADD R0, R23, -R6 ;  /* 0x8000000617007221 */ /* 0x000fe40000000000 */
[----:B------:R-:W-:Y:S01]  /*25d0*/  FFMA R72, R19, R72, R74 ;  /* 0x0000004813487223 */ /* 0x000fe2000000004a */
[----:B------:R-:W-:Y:S01]  /*25e0*/  SEL R22, R33, RZ, P3 ;  /* 0x000000ff21167207 */ /* 0x000fe20001800000 */
[----:B------:R-:W-:Y:S01]  /*25f0*/  FMUL R6, R51, R0 ;  /* 0x0000000033067220 */ /* 0x000fe20000400000 */
[----:B------:R-:W-:Y:S02]  /*2600*/  SEL R24, R21, RZ, P3 ;  /* 0x000000ff15187207 */ /* 0x000fe40001800000 */
[C---:B------:R-:W-:Y:S01]  /*2610*/  FSETP.GEU.AND P4, PT, R72.reuse, RZ, PT ;  /* 0x000000ff4800720b */ /* 0x040fe20003f8e000 */
[----:B------:R-:W-:Y:S01]  /*2620*/  FFMA R18, R7, R18, R22 ;  /* 0x0000001207127223 */ /* 0x000fe20000000016 */
[----:B------:R-:W-:Y:S01]  /*2630*/  SEL R43, R43, RZ, P3 ;  /* 0x000000ff2b2b7207 */ /* 0x000fe20001800000 */
[----:B------:R-:W-:Y:S01]  /*2640*/  FFMA R7, R31, R6, R24 ;  /* 0x000000061f077223 */ /* 0x000fe20000000018 */
[----:B------:R-:W-:-:S02]  /*2650*/  @P2 FSEL R4, R72, RZ, P4 ;  /* 0x000000ff48042208 */ /* 0x000fc40002000000 */
[C---:B------:R-:W-:Y:S02]  /*2660*/  FSETP.GEU.AND P3, PT, R13.reuse, RZ, PT ;  /* 0x000000ff0d00720b */ /* 0x040fe40003f6e000 */
[----:B------:R-:W-:Y:S02]  /*2670*/  FSETP.GEU.AND P4, PT, R18, RZ, PT ;  /* 0x000000ff1200720b */ /* 0x000fe40003f8e000 */
[----:B------:R-:W-:Y:S02]  /*2680*/  FSEL R5, R13, RZ, P3 ;  /* 0x000000ff0d057208 */ /* 0x000fe40001800000 */
[----:B------:R-:W-:Y:S02]  /*2690*/  FSETP.GEU.AND P3, PT, R26, RZ, PT ;  /* 0x000000ff1a00720b */ /* 0x000fe40003f6e000 */
[----:B------:R-:W-:Y:S01]  /*26a0*/  @P2 FSEL R5, R18, RZ, P4 ;  /* 0x000000ff12052208 */ /* 0x000fe20002000000 */
[----:B------:R-:W-:Y:S01]  /*26b0*/  FFMA R17, R28, R17, R43 ;  /* 0x000000111c117223 */ /* 0x000fe2000000002b */
[----:B------:R-:W-:-:S02]  /*26c0*/  SEL R0, R11, RZ, P1 ;  /* 0x000000ff0b007207 */ /* 0x000fc40000800000 */
[C---:B------:R-:W-:Y:S02]  /*26d0*/  FSETP.GEU.AND P4, PT, R7.reuse, RZ, PT ;  /* 0x000000ff0700720b */ /* 0x040fe40003f8e000 */
[----:B------:R-:W-:Y:S01]  /*26e0*/  FSEL R6, R26, RZ, P3 ;  /* 0x000000ff1a067208 */ /* 0x000fe20001800000 */
[----:B------:R-:W-:Y:S01]  /*26f0*/  FADD R0, R0, -R29 ;  /* 0x8000001d00007221 */ /* 0x000fe20000000000 */
[----:B------:R-:W-:Y:S02]  /*2700*/  @P2 FSEL R6, R7, RZ, P4 ;  /* 0x000000ff07062208 */ /* 0x000fe40002000000 */
[----:B------:R-:W-:Y:S02]  /*2710*/  FSETP.GEU.AND P4, PT, R25, RZ, PT ;  /* 0x000000ff1900720b */ /* 0x000fe40003f8e000 */
[----:B------:R-:W-:Y:S01]  /*2720*/  FSETP.GEU.AND P3, PT, R17, RZ, PT ;  /* 0x000000ff1100720b */ /* 0x000fe20003f6e000 */
[----:B------:R-:W-:Y:S01]  /*2730*/  FMUL R11, R35, R0 ;  /* 0x00000000230b7220 */ /* 0x000fe20000400000 */
[----:B------:R-:W-:Y:S01]  /*2740*/  FSEL R7, R25, RZ, P4 ;  /* 0x000000ff19077208 */ /* 0x000fe20002000000 */
[----:B------:R-:W-:Y:S01]  /*2750*/  FADD R0, R16, -R15 ;  /* 0x8000000f10007221 */ /* 0x000fe20000000000 */
[----:B------:R-:W-:-:S02]  /*2760*/  @P2 FSEL R7, R17, RZ, P3 ;  /* 0x000000ff11072208 */ /* 0x000fc40001800000 */
[----:B------:R-:W-:Y:S01]  /*2770*/  SEL R13, R88, RZ, P1 ;  /* 0x000000ff580d7207 */ /* 0x000fe20000800000 */
[----:B------:R-:W-:Y:S01]  /*2780*/  FMUL R3, R27, R0 ;  /* 0x000000001b037220 */ /* 0x000fe20000400000 */
[----:B------:R-:W-:Y:S01]  /*2790*/  SEL R0, R95, RZ, P1 ;  /* 0x000000ff5f007207 */ /* 0x000fe20000800000 */
[----:B------:R0:W-:Y:S01]  /*27a0*/  @!P0 STG.E.128 desc[UR4][R8.64], R4 ;  /* 0x0000000408008986 */ /* 0x0001e2000c101d04 */
[----:B------:R-:W-:Y:S02]  /*27b0*/  SEL R78, R78, RZ, P1 ;  /* 0x000000ff4e4e7207 */ /* 0x000fe40000800000 */
[----:B------:R-:W-:Y:S02]  /*27c0*/  SEL R49, R49, RZ, P1 ;  /* 0x000000ff31317207 */ /* 0x000fe40000800000 */
[----:B------:R-:W-:Y:S02]  /*27d0*/  SEL R94, R94, RZ, P1 ;  /* 0x000000ff5e5e7207 */ /* 0x000fe40000800000 */
[----:B------:R-:W-:Y:S01]  /*27e0*/  ISETP.NE.AND P0, PT, R10, RZ, PT ;  /* 0x000000ff0a00720c */ /* 0x000fe20003f05270 */
[----:B------:R-:W-:Y:S01]  /*27f0*/  FFMA R14, R13, R14, R0 ;  /* 0x0000000e0d0e7223 */ /* 0x000fe20000000000 */
[----:B------:R-:W-:Y:S01]  /*2800*/  FSETP.GEU.AND P1, PT, R20, RZ, PT ;  /* 0x000000ff1400720b */ /* 0x000fe20003f2e000 */
[----:B------:R-:W-:Y:S01]  /*2810*/  FFMA R12, R89, R12, R78 ;  /* 0x0000000c590c7223 */ /* 0x000fe2000000004e */
[----:B------:R-:W-:Y:S01]  /*2820*/  FFMA R11, R90, R11, R49 ;  /* 0x0000000b5a0b7223 */ /* 0x000fe20000000031 */
[----:B------:R-:W-:Y:S01]  /*2830*/  FFMA R3, R91, R3, R94 ;  /* 0x000000035b037223 */ /* 0x000fe2000000005e */
[----:B------:R-:W-:-:S02]  /*2840*/  FSETP.GEU.AND P4, PT, R2, RZ, PT ;  /* 0x000000ff0200720b */ /* 0x000fc40003f8e000 */
[----:B------:R-:W-:Y:S02]  /*2850*/  FSEL R20, R20, RZ, P1 ;  /* 0x000000ff14147208 */ /* 0x000fe40000800000 */
[----:B------:R-:W-:Y:S02]  /*2860*/  FSEL R21, R48, RZ, P5 ;  /* 0x000000ff30157208 */ /* 0x000fe40002800000 */
[----:B------:R-:W-:Y:S02]  /*2870*/  FSETP.GEU.AND P1, PT, R54, RZ, PT ;  /* 0x000000ff3600720b */ /* 0x000fe40003f2e000 */
[----:B------:R-:W-:Y:S02]  /*2880*/  FSEL R22, R2, RZ, P4 ;  /* 0x000000ff02167208 */ /* 0x000fe40002000000 */
[----:B------:R-:W-:Y:S02]  /*2890*/  FSETP.GEU.AND P3, PT, R14, RZ, PT ;  /* 0x000000ff0e00720b */ /* 0x000fe40003f6e000 */
[----:B------:R-:W-:-:S02]  /*28a0*/  FSETP.GEU.AND P2, PT, R12, RZ, PT ;  /* 0x000000ff0c00720b */ /* 0x000fc40003f4e000 */
[----:B------:R-:W-:Y:S02]  /*28b0*/  FSETP.GEU.AND P5, PT, R11, RZ, PT ;  /* 0x000000ff0b00720b */ /* 0x000fe40003fae000 */
[----:B------:R-:W-:Y:S02]  /*28c0*/  FSETP.GEU.AND P4, PT, R3, RZ, PT ;  /* 0x000000ff0300720b */ /* 0x000fe40003f8e000 */
[----:B------:R-:W-:Y:S02]  /*28d0*/  FSEL R23, R54, RZ, P1 ;  /* 0x000000ff36177208 */ /* 0x000fe40000800000 */
[----:B------:R-:W-:Y:S02]  /*28e0*/  @P0 FSEL R20, R14, RZ, P3 ;  /* 0x000000ff0e140208 */ /* 0x000fe40001800000 */
[----:B------:R-:W-:Y:S02]  /*28f0*/  @P0 FSEL R21, R12, RZ, P2 ;  /* 0x000000ff0c150208 */ /* 0x000fe40001000000 */
[----:B------:R-:W-:-:S02]  /*2900*/  @P0 FSEL R22, R11, RZ, P5 ;  /* 0x000000ff0b160208 */ /* 0x000fc40002800000 */
[----:B------:R-:W-:Y:S01]  /*2910*/  @P0 FSEL R23, R3, RZ, P4 ;  /* 0x000000ff03170208 */ /* 0x000fe20002000000 */
[----:B0-----:R-:W-:Y:S06]  /*2920*/  @P6 EXIT ;  /* 0x000000000000694d */ /* 0x001fec0003800000 */
[----:B------:R-:W-:Y:S01]  /*2930*/  STG.E.128 desc[UR4][R8.64+0x800], R20 ;  /* 0x0008001408007986 */ /* 0x000fe2000c101d04 */
[----:B------:R-:W-:Y:S05]  /*2940*/  EXIT ;  /* 0x000000000000794d */ /* 0x000fea0003800000 */
.L_x_0:
[----:B------:R-:W-:-:S00]  /*2950*/  BRA `(.L_x_0) ;  /* 0xfffffffc00fc7947 */ /* 0x000fc0000383ffff */
[----:B------:R-:W-:-:S00]  /*2960*/  NOP ;  /* 0x0000000000007918 */ /* 0x000fc00000000000 */
        /* <DEDUP_REMOVED lines=9> */
.L_x_1:


//--------------------- .nv.global.init           --------------------------
	.section	.nv.global.init,"aw",@progbits
.nv.global.init:
	.type		_$_str,@object
	.size		_$_str,(_$_str_$_2 - _$_str)
_$_str:
        /*0000*/ 	.byte	0x5f, 0x5f, 0x43, 0x55, 0x44, 0x41, 0x5f, 0x46, 0x54, 0x5a, 0x00
	.type		_$_str_$_2,@object
	.size		_$_str_$_2,(.L_1 - _$_str_$_2)
_$_str_$_2:
        /*000b*/ 	.byte	0x5f, 0x5f, 0x43, 0x55, 0x44, 0x41, 0x5f, 0x50, 0x52, 0x45, 0x43, 0x5f, 0x53, 0x51, 0x52, 0x54
        /*001b*/ 	.byte	0x00
.L_1:


//--------------------- .nv.constant0.triton_poi_fused_cat_7 --------------------------
	.section	.nv.constant0.triton_poi_fused_cat_7,"a",@progbits
	.sectionflags	@""
	.align	4
.nv.constant0.triton_poi_fused_cat_7:
	.zero		620
